	.headerflags	@"EF_CUDA_TEXMODE_UNIFIED EF_CUDA_64BIT_ADDRESS EF_CUDA_ACCELERATORS EF_CUDA_SM90 EF_CUDA_VIRTUAL_SM(EF_CUDA_SM90)"
	.elftype	@"ET_EXEC"


//--------------------- .nv.info                  --------------------------
	.section	.nv.info,"",@"SHT_CUDA_INFO"
	.align	4


	//----- nvinfo : EIATTR_REGCOUNT
	.align		4
        /*0000*/ 	.byte	0x04, 0x2f
        /*0002*/ 	.short	(.L_1 - .L_0)
	.align		4
.L_0:
        /*0004*/ 	.word	index@(matmul_kernel)
        /*0008*/ 	.word	0x00000060


	//----- nvinfo : EIATTR_FRAME_SIZE
	.align		4
.L_1:
        /*000c*/ 	.byte	0x04, 0x11
        /*000e*/ 	.short	(.L_3 - .L_2)
	.align		4
.L_2:
        /*0010*/ 	.word	index@(matmul_kernel)
        /*0014*/ 	.word	0x00000000


	//----- nvinfo : EIATTR_MIN_STACK_SIZE
	.align		4
.L_3:
        /*0018*/ 	.byte	0x04, 0x12
        /*001a*/ 	.short	(.L_5 - .L_4)
	.align		4
.L_4:
        /*001c*/ 	.word	index@(matmul_kernel)
        /*0020*/ 	.word	0x00000000
.L_5:


//--------------------- .nv.info.matmul_kernel    --------------------------
	.section	.nv.info.matmul_kernel,"",@"SHT_CUDA_INFO"
	.sectionflags	@""
	.align	4


	//----- nvinfo : EIATTR_CUDA_API_VERSION
	.align		4
        /*0000*/ 	.byte	0x04, 0x37
        /*0002*/ 	.short	(.L_7 - .L_6)
.L_6:
        /*0004*/ 	.word	0x00000080


	//----- nvinfo : EIATTR_KPARAM_INFO
	.align		4
.L_7:
        /*0008*/ 	.byte	0x04, 0x17
        /*000a*/ 	.short	(.L_9 - .L_8)
.L_8:
        /*000c*/ 	.word	0x00000000
        /*0010*/ 	.short	0x0008
        /*0012*/ 	.short	0x0030
        /*0014*/ 	.byte	0x00, 0xf4, 0x21, 0x00


	//----- nvinfo : EIATTR_KPARAM_INFO
	.align		4
.L_9:
        /*0018*/ 	.byte	0x04, 0x17
        /*001a*/ 	.short	(.L_11 - .L_10)
.L_10:
        /*001c*/ 	.word	0x00000000
        /*0020*/ 	.short	0x0007
        /*0022*/ 	.short	0x0028
        /*0024*/ 	.byte	0x00, 0xf0, 0x11, 0x00


	//----- nvinfo : EIATTR_KPARAM_INFO
	.align		4
.L_11:
        /*0028*/ 	.byte	0x04, 0x17
        /*002a*/ 	.short	(.L_13 - .L_12)
.L_12:
        /*002c*/ 	.word	0x00000000
        /*0030*/ 	.short	0x0006
        /*0032*/ 	.short	0x0024
        /*0034*/ 	.byte	0x00, 0xf0, 0x11, 0x00


	//----- nvinfo : EIATTR_KPARAM_INFO
	.align		4
.L_13:
        /*0038*/ 	.byte	0x04, 0x17
        /*003a*/ 	.short	(.L_15 - .L_14)
.L_14:
        /*003c*/ 	.word	0x00000000
        /*0040*/ 	.short	0x0005
        /*0042*/ 	.short	0x0020
        /*0044*/ 	.byte	0x00, 0xf0, 0x11, 0x00


	//----- nvinfo : EIATTR_KPARAM_INFO
	.align		4
.L_15:
        /*0048*/ 	.byte	0x04, 0x17
        /*004a*/ 	.short	(.L_17 - .L_16)
.L_16:
        /*004c*/ 	.word	0x00000000
        /*0050*/ 	.short	0x0004
        /*0052*/ 	.short	0x001c
        /*0054*/ 	.byte	0x00, 0xf0, 0x11, 0x00


	//----- nvinfo : EIATTR_KPARAM_INFO
	.align		4
.L_17:
        /*0058*/ 	.byte	0x04, 0x17
        /*005a*/ 	.short	(.L_19 - .L_18)
.L_18:
        /*005c*/ 	.word	0x00000000
        /*0060*/ 	.short	0x0003
        /*0062*/ 	.short	0x0018
        /*0064*/ 	.byte	0x00, 0xf0, 0x11, 0x00


	//----- nvinfo : EIATTR_KPARAM_INFO
	.align		4
.L_19:
        /*0068*/ 	.byte	0x04, 0x17
        /*006a*/ 	.short	(.L_21 - .L_20)
.L_20:
        /*006c*/ 	.word	0x00000000
        /*0070*/ 	.short	0x0002
        /*0072*/ 	.short	0x0010
        /*0074*/ 	.byte	0x00, 0xf4, 0x21, 0x00


	//----- nvinfo : EIATTR_KPARAM_INFO
	.align		4
.L_21:
        /*0078*/ 	.byte	0x04, 0x17
        /*007a*/ 	.short	(.L_23 - .L_22)
.L_22:
        /*007c*/ 	.word	0x00000000
        /*0080*/ 	.short	0x0001
        /*0082*/ 	.short	0x0008
        /*0084*/ 	.byte	0x00, 0xf4, 0x21, 0x00


	//----- nvinfo : EIATTR_KPARAM_INFO
	.align		4
.L_23:
        /*0088*/ 	.byte	0x04, 0x17
        /*008a*/ 	.short	(.L_25 - .L_24)
.L_24:
        /*008c*/ 	.word	0x00000000
        /*0090*/ 	.short	0x0000
        /*0092*/ 	.short	0x0000
        /*0094*/ 	.byte	0x00, 0xf4, 0x21, 0x00


	//----- nvinfo : EIATTR_SPARSE_MMA_MASK
	.align		4
.L_25:
        /*0098*/ 	.byte	0x03, 0x50
        /*009a*/ 	.short	0x0000


	//----- nvinfo : EIATTR_MAXREG_COUNT
	.align		4
        /*009c*/ 	.byte	0x03, 0x1b
        /*009e*/ 	.short	0x00ff


	//----- nvinfo : EIATTR_EXIT_INSTR_OFFSETS
	.align		4
        /*00a0*/ 	.byte	0x04, 0x1c
        /*00a2*/ 	.short	(.L_27 - .L_26)


	//   ....[0]....
.L_26:
        /*00a4*/ 	.word	0x000022e0


	//   ....[1]....
        /*00a8*/ 	.word	0x00002360


	//----- nvinfo : EIATTR_REQNTID
	.align		4
.L_27:
        /*00ac*/ 	.byte	0x04, 0x10
        /*00ae*/ 	.short	(.L_29 - .L_28)
.L_28:
        /*00b0*/ 	.word	0x00000080
        /*00b4*/ 	.word	0x00000001
        /*00b8*/ 	.word	0x00000001


	//----- nvinfo : EIATTR_CBANK_PARAM_SIZE
	.align		4
.L_29:
        /*00bc*/ 	.byte	0x03, 0x19
        /*00be*/ 	.short	0x0038


	//----- nvinfo : EIATTR_PARAM_CBANK
	.align		4
        /*00c0*/ 	.byte	0x04, 0x0a
        /*00c2*/ 	.short	(.L_31 - .L_30)
	.align		4
.L_30:
        /*00c4*/ 	.word	index@(.nv.constant0.matmul_kernel)
        /*00c8*/ 	.short	0x0210
        /*00ca*/ 	.short	0x0038


	//----- nvinfo : EIATTR_SW_WAR
	.align		4
.L_31:
        /*00cc*/ 	.byte	0x04, 0x36
        /*00ce*/ 	.short	(.L_33 - .L_32)
.L_32:
        /*00d0*/ 	.word	0x00000008
.L_33:


//--------------------- .nv.callgraph             --------------------------
	.section	.nv.callgraph,"",@"SHT_CUDA_CALLGRAPH"
	.align	4
	.sectionentsize	8
	.align		4
        /*0000*/ 	.word	0x00000000
	.align		4
        /*0004*/ 	.word	0xffffffff
	.align		4
        /*0008*/ 	.word	0x00000000
	.align		4
        /*000c*/ 	.word	0xfffffffe
	.align		4
        /*0010*/ 	.word	0x00000000
	.align		4
        /*0014*/ 	.word	0xfffffffd
	.align		4
        /*0018*/ 	.word	0x00000000
	.align		4
        /*001c*/ 	.word	0xfffffffc


//--------------------- .text.matmul_kernel       --------------------------
	.section	.text.matmul_kernel,"ax",@progbits
	.sectionflags	@"SHF_BARRIERS=1"
	.align	128
        .global         matmul_kernel
        .type           matmul_kernel,@function
        .size           matmul_kernel,(.L_x_3 - matmul_kernel)
        .other          matmul_kernel,@"STO_CUDA_ENTRY STV_DEFAULT"
matmul_kernel:
.text.matmul_kernel:
[----:B------:R-:W1:Y:S01]  /*0000*/  LDC R1, c[0x0][0x28] ;  /* 0x00000a00ff017b82 */ /* 0x000e620000000800 */
[----:B------:R-:W-:Y:S01]  /*0010*/  ULDC UR24, c[0x0][0x228] ;  /* 0x00008a0000187ab9 */ /* 0x000fe20000000800 */
[----:B------:R-:W2:Y:S01]  /*0020*/  S2R R15, SR_CTAID.X ;  /* 0x00000000000f7919 */ /* 0x000ea20000002500 */
[----:B------:R-:W-:Y:S02]  /*0030*/  UIADD3 UR4, UR24, 0x3f, URZ ;  /* 0x0000003f18047890 */ /* 0x000fe4000fffe03f */
[----:B------:R-:W-:Y:S01]  /*0040*/  IABS R11, UR24 ;  /* 0x00000018000b7c13 */ /* 0x000fe20008000000 */
[----:B------:R-:W-:Y:S01]  /*0050*/  ULDC UR6, c[0x0][0x22c] ;  /* 0x00008b0000067ab9 */ /* 0x000fe20000000800 */
[----:B------:R-:W-:Y:S01]  /*0060*/  ULDC UR9, c[0x0][0x234] ;  /* 0x00008d0000097ab9 */ /* 0x000fe20000000800 */
[----:B------:R-:W-:Y:S01]  /*0070*/  USHF.R.S32.HI UR5, URZ, 0x1f, UR4 ;  /* 0x0000001f3f057899 */ /* 0x000fe20008011404 */
[----:B------:R-:W-:Y:S01]  /*0080*/  IMAD.U32 R26, RZ, RZ, UR9 ;  /* 0x00000009ff1a7e24 */ /* 0x000fe2000f8e00ff */
[----:B------:R-:W-:Y:S01]  /*0090*/  UIADD3 UR8, UR6, 0x1f, URZ ;  /* 0x0000001f06087890 */ /* 0x000fe2000fffe03f */
[----:B------:R-:W-:Y:S01]  /*00a0*/  CS2R R56, SRZ ;  /* 0x0000000000387805 */ /* 0x000fe2000001ff00 */
[----:B------:R-:W-:Y:S01]  /*00b0*/  ULEA.HI UR5, UR5, UR4, URZ, 0x6 ;  /* 0x0000000405057291 */ /* 0x000fe2000f8f303f */
[----:B------:R-:W-:Y:S01]  /*00c0*/  CS2R R58, SRZ ;  /* 0x00000000003a7805 */ /* 0x000fe2000001ff00 */
[----:B------:R-:W-:Y:S01]  /*00d0*/  UIADD3 UR7, UR6, -0x20, URZ ;  /* 0xffffffe006077890 */ /* 0x000fe2000fffe03f */
[----:B------:R-:W3:Y:S01]  /*00e0*/  S2UR UR4, SR_CgaCtaId ;  /* 0x00000000000479c3 */ /* 0x000ee20000008800 */
[----:B------:R-:W-:Y:S01]  /*00f0*/  USHF.R.S32.HI UR5, URZ, 0x6, UR5 ;  /* 0x000000063f057899 */ /* 0x000fe20008011405 */
[----:B------:R-:W-:Y:S01]  /*0100*/  CS2R R60, SRZ ;  /* 0x00000000003c7805 */ /* 0x000fe2000001ff00 */
[----:B------:R-:W-:Y:S01]  /*0110*/  UISETP.GT.AND UP0, UPT, UR8, 0x1f, UPT ;  /* 0x0000001f0800788c */ /* 0x000fe2000bf04270 */
[----:B------:R-:W-:Y:S01]  /*0120*/  CS2R R62, SRZ ;  /* 0x00000000003e7805 */ /* 0x000fe2000001ff00 */
[----:B------:R-:W-:Y:S01]  /*0130*/  USHF.L.U32 UR5, UR5, 0x3, URZ ;  /* 0x0000000305057899 */ /* 0x000fe2000800063f */
[----:B------:R-:W-:Y:S01]  /*0140*/  CS2R R64, SRZ ;  /* 0x0000000000407805 */ /* 0x000fe2000001ff00 */
[----:B------:R-:W-:Y:S01]  /*0150*/  UISETP.GT.AND UP1, UPT, UR8, 0x3f, UPT ;  /* 0x0000003f0800788c */ /* 0x000fe2000bf24270 */
[----:B------:R-:W-:Y:S01]  /*0160*/  CS2R R66, SRZ ;  /* 0x0000000000427805 */ /* 0x000fe2000001ff00 */
[----:B------:R-:W-:Y:S01]  /*0170*/  ULDC.64 UR22, c[0x0][0x208] ;  /* 0x0000820000167ab9 */ /* 0x000fe20000000a00 */
[----:B------:R-:W-:Y:S01]  /*0180*/  USHF.L.U32 UR25, UR9, 0x5, URZ ;  /* 0x0000000509197899 */ /* 0x000fe2000800063f */
[----:B------:R-:W-:Y:S01]  /*0190*/  IMAD.U32 R4, RZ, RZ, UR5 ;  /* 0x00000005ff047e24 */ /* 0x000fe2000f8e00ff */
[----:B------:R-:W-:-:S02]  /*01a0*/  CS2R R68, SRZ ;  /* 0x0000000000447805 */ /* 0x000fc4000001ff00 */
[----:B------:R-:W-:Y:S02]  /*01b0*/  CS2R R70, SRZ ;  /* 0x0000000000467805 */ /* 0x000fe4000001ff00 */
[----:B------:R-:W-:Y:S02]  /*01c0*/  CS2R R72, SRZ ;  /* 0x0000000000487805 */ /* 0x000fe4000001ff00 */
[----:B------:R-:W-:Y:S02]  /*01d0*/  CS2R R74, SRZ ;  /* 0x00000000004a7805 */ /* 0x000fe4000001ff00 */
[----:B------:R-:W-:Y:S01]  /*01e0*/  IABS R5, R4 ;  /* 0x0000000400057213 */ /* 0x000fe20000000000 */
[----:B------:R-:W-:Y:S01]  /*01f0*/  IMAD.U32 R27, RZ, RZ, UR25 ;  /* 0x00000019ff1b7e24 */ /* 0x000fe2000f8e00ff */
[----:B------:R-:W-:Y:S01]  /*0200*/  CS2R R76, SRZ ;  /* 0x00000000004c7805 */ /* 0x000fe2000001ff00 */
[----:B------:R-:W-:Y:S01]  /*0210*/  IMAD.U32 R29, RZ, RZ, UR25 ;  /* 0x00000019ff1d7e24 */ /* 0x000fe2000f8e00ff */
[----:B------:R-:W4:Y:S01]  /*0220*/  I2F.RP R0, R5 ;  /* 0x0000000500007306 */ /* 0x000f220000209400 */
[----:B--2---:R-:W-:Y:S01]  /*0230*/  IABS R8, R15 ;  /* 0x0000000f00087213 */ /* 0x004fe20000000000 */
[----:B------:R-:W-:Y:S01]  /*0240*/  IMAD.U32 R43, RZ, RZ, UR25 ;  /* 0x00000019ff2b7e24 */ /* 0x000fe2000f8e00ff */
[----:B------:R-:W-:-:S02]  /*0250*/  CS2R R78, SRZ ;  /* 0x00000000004e7805 */ /* 0x000fc4000001ff00 */
[----:B------:R-:W-:Y:S02]  /*0260*/  CS2R R80, SRZ ;  /* 0x0000000000507805 */ /* 0x000fe4000001ff00 */
[----:B------:R-:W-:Y:S02]  /*0270*/  CS2R R82, SRZ ;  /* 0x0000000000527805 */ /* 0x000fe4000001ff00 */
[----:B------:R-:W-:Y:S02]  /*0280*/  CS2R R84, SRZ ;  /* 0x0000000000547805 */ /* 0x000fe4000001ff00 */
[----:B------:R-:W-:Y:S02]  /*0290*/  CS2R R86, SRZ ;  /* 0x0000000000567805 */ /* 0x000fe4000001ff00 */
[----:B------:R-:W-:Y:S02]  /*02a0*/  CS2R R44, SRZ ;  /* 0x00000000002c7805 */ /* 0x000fe4000001ff00 */
[----:B------:R-:W-:-:S02]  /*02b0*/  CS2R R46, SRZ ;  /* 0x00000000002e7805 */ /* 0x000fc4000001ff00 */
[----:B------:R-:W-:Y:S02]  /*02c0*/  CS2R R48, SRZ ;  /* 0x0000000000307805 */ /* 0x000fe4000001ff00 */
[----:B------:R-:W-:Y:S02]  /*02d0*/  CS2R R50, SRZ ;  /* 0x0000000000327805 */ /* 0x000fe4000001ff00 */
[----:B------:R-:W-:Y:S02]  /*02e0*/  CS2R R52, SRZ ;  /* 0x0000000000347805 */ /* 0x000fe4000001ff00 */
[----:B------:R-:W-:Y:S01]  /*02f0*/  CS2R R54, SRZ ;  /* 0x0000000000367805 */ /* 0x000fe2000001ff00 */
[----:B----4-:R-:W2:Y:S02]  /*0300*/  MUFU.RCP R0, R0 ;  /* 0x0000000000007308 */ /* 0x010ea40000001000 */
[----:B--2---:R-:W-:-:S06]  /*0310*/  VIADD R2, R0, 0xffffffe ;  /* 0x0ffffffe00027836 */ /* 0x004fcc0000000000 */
[----:B------:R2:W4:Y:S02]  /*0320*/  F2I.FTZ.U32.TRUNC.NTZ R3, R2 ;  /* 0x0000000200037305 */ /* 0x000524000021f000 */
[----:B--2---:R-:W-:Y:S02]  /*0330*/  IMAD.MOV.U32 R2, RZ, RZ, RZ ;  /* 0x000000ffff027224 */ /* 0x004fe400078e00ff */
[----:B----4-:R-:W-:-:S04]  /*0340*/  IMAD.MOV R6, RZ, RZ, -R3 ;  /* 0x000000ffff067224 */ /* 0x010fc800078e0a03 */
[----:B------:R-:W-:Y:S01]  /*0350*/  IMAD R7, R6, R5, RZ ;  /* 0x0000000506077224 */ /* 0x000fe200078e02ff */
[----:B------:R-:W-:Y:S01]  /*0360*/  IABS R6, R4 ;  /* 0x0000000400067213 */ /* 0x000fe20000000000 */
[----:B------:R-:W-:Y:S02]  /*0370*/  IMAD.MOV.U32 R4, RZ, RZ, R8 ;  /* 0x000000ffff047224 */ /* 0x000fe400078e0008 */
[----:B------:R-:W-:-:S04]  /*0380*/  IMAD.HI.U32 R3, R3, R7, R2 ;  /* 0x0000000703037227 */ /* 0x000fc800078e0002 */
[----:B------:R-:W-:Y:S02]  /*0390*/  IMAD.MOV R7, RZ, RZ, -R6 ;  /* 0x000000ffff077224 */ /* 0x000fe400078e0a06 */
[----:B------:R-:W-:-:S04]  /*03a0*/  IMAD.HI.U32 R14, R3, R4, RZ ;  /* 0x00000004030e7227 */ /* 0x000fc800078e00ff */
[----:B------:R-:W-:Y:S02]  /*03b0*/  IMAD R0, R14, R7, R4 ;  /* 0x000000070e007224 */ /* 0x000fe400078e0204 */
[----:B------:R-:W-:-:S03]  /*03c0*/  IMAD.MOV.U32 R3, RZ, RZ, -0x8 ;  /* 0xfffffff8ff037424 */ /* 0x000fc600078e00ff */
[----:B------:R-:W-:-:S13]  /*03d0*/  ISETP.GT.U32.AND P1, PT, R5, R0, PT ;  /* 0x000000000500720c */ /* 0x000fda0003f24070 */
[----:B------:R-:W-:Y:S02]  /*03e0*/  @!P1 IMAD.IADD R0, R0, 0x1, -R5 ;  /* 0x0000000100009824 */ /* 0x000fe400078e0a05 */
[----:B------:R-:W-:Y:S01]  /*03f0*/  @!P1 VIADD R14, R14, 0x1 ;  /* 0x000000010e0e9836 */ /* 0x000fe20000000000 */
[----:B------:R-:W-:Y:S02]  /*0400*/  ISETP.NE.AND P1, PT, RZ, UR5, PT ;  /* 0x00000005ff007c0c */ /* 0x000fe4000bf25270 */
[----:B------:R-:W-:Y:S02]  /*0410*/  ISETP.GE.U32.AND P0, PT, R0, R5, PT ;  /* 0x000000050000720c */ /* 0x000fe40003f06070 */
[----:B------:R-:W-:-:S04]  /*0420*/  LOP3.LUT R0, R15, UR5, RZ, 0x3c, !PT ;  /* 0x000000050f007c12 */ /* 0x000fc8000f8e3cff */
[----:B------:R-:W-:-:S07]  /*0430*/  ISETP.GE.AND P2, PT, R0, RZ, PT ;  /* 0x000000ff0000720c */ /* 0x000fce0003f46270 */
[----:B------:R-:W-:-:S06]  /*0440*/  @P0 VIADD R14, R14, 0x1 ;  /* 0x000000010e0e0836 */ /* 0x000fcc0000000000 */
[----:B------:R-:W-:Y:S01]  /*0450*/  @!P2 IMAD.MOV R14, RZ, RZ, -R14 ;  /* 0x000000ffff0ea224 */ /* 0x000fe200078e0a0e */
[----:B------:R-:W-:-:S05]  /*0460*/  @!P1 LOP3.LUT R14, RZ, UR5, RZ, 0x33, !PT ;  /* 0x00000005ff0e9c12 */ /* 0x000fca000f8e33ff */
[----:B------:R-:W-:Y:S02]  /*0470*/  IMAD R0, R14, R3, 0x1 ;  /* 0x000000010e007424 */ /* 0x000fe400078e0203 */
[----:B------:R-:W-:-:S03]  /*0480*/  IMAD.MOV R4, RZ, RZ, -R14 ;  /* 0x000000ffff047224 */ /* 0x000fc600078e0a0e */
[----:B------:R-:W-:Y:S01]  /*0490*/  VIMNMX R8, R0, 0x8, PT ;  /* 0x0000000800087848 */ /* 0x000fe20003fe0100 */
[----:B------:R-:W-:Y:S01]  /*04a0*/  IMAD R15, R4, UR5, R15 ;  /* 0x00000005040f7c24 */ /* 0x000fe2000f8e020f */
[----:B------:R-:W-:Y:S02]  /*04b0*/  USEL UR5, URZ, 0x10, !UP0 ;  /* 0x000000103f057887 */ /* 0x000fe4000c000000 */
[----:B------:R-:W-:Y:S01]  /*04c0*/  IABS R5, R8 ;  /* 0x0000000800057213 */ /* 0x000fe20000000000 */
[----:B------:R-:W-:Y:S01]  /*04d0*/  UISETP.GT.AND UP0, UPT, UR8, 0x5f, UPT ;  /* 0x0000005f0800788c */ /* 0x000fe2000bf04270 */
[----:B------:R-:W-:Y:S02]  /*04e0*/  IABS R4, R15 ;  /* 0x0000000f00047213 */ /* 0x000fe40000000000 */
[----:B------:R-:W2:Y:S08]  /*04f0*/  I2F.RP R0, R5 ;  /* 0x0000000500007306 */ /* 0x000eb00000209400 */
[----:B--2---:R-:W2:Y:S02]  /*0500*/  MUFU.RCP R0, R0 ;  /* 0x0000000000007308 */ /* 0x004ea40000001000 */
[----:B--2---:R-:W-:-:S06]  /*0510*/  VIADD R2, R0, 0xffffffe ;  /* 0x0ffffffe00027836 */ /* 0x004fcc0000000000 */
[----:B------:R2:W4:Y:S02]  /*0520*/  F2I.FTZ.U32.TRUNC.NTZ R3, R2 ;  /* 0x0000000200037305 */ /* 0x000524000021f000 */
[----:B--2---:R-:W-:Y:S02]  /*0530*/  IMAD.MOV.U32 R2, RZ, RZ, RZ ;  /* 0x000000ffff027224 */ /* 0x004fe400078e00ff */
[----:B----4-:R-:W-:-:S04]  /*0540*/  IMAD.MOV R6, RZ, RZ, -R3 ;  /* 0x000000ffff067224 */ /* 0x010fc800078e0a03 */
[----:B------:R-:W-:Y:S01]  /*0550*/  IMAD R7, R6, R5, RZ ;  /* 0x0000000506077224 */ /* 0x000fe200078e02ff */
[----:B------:R-:W-:-:S03]  /*0560*/  IABS R6, R8 ;  /* 0x0000000800067213 */ /* 0x000fc60000000000 */
[----:B------:R-:W-:-:S04]  /*0570*/  IMAD.HI.U32 R3, R3, R7, R2 ;  /* 0x0000000703037227 */ /* 0x000fc800078e0002 */
[----:B------:R-:W-:Y:S02]  /*0580*/  IMAD.MOV R0, RZ, RZ, -R6 ;  /* 0x000000ffff007224 */ /* 0x000fe400078e0a06 */
[----:B------:R-:W-:Y:S01]  /*0590*/  IMAD.MOV.U32 R2, RZ, RZ, R4 ;  /* 0x000000ffff027224 */ /* 0x000fe200078e0004 */
[----:B------:R-:W2:Y:S03]  /*05a0*/  I2F.RP R6, R11 ;  /* 0x0000000b00067306 */ /* 0x000ea60000209400 */
[----:B------:R-:W-:-:S04]  /*05b0*/  IMAD.HI.U32 R3, R3, R2, RZ ;  /* 0x0000000203037227 */ /* 0x000fc800078e00ff */
[----:B------:R-:W-:Y:S02]  /*05c0*/  IMAD R2, R3, R0, R2 ;  /* 0x0000000003027224 */ /* 0x000fe400078e0202 */
[----:B------:R-:W4:Y:S03]  /*05d0*/  S2R R0, SR_TID.X ;  /* 0x0000000000007919 */ /* 0x000f260000002100 */
[----:B------:R-:W-:Y:S01]  /*05e0*/  ISETP.GT.U32.AND P1, PT, R5, R2, PT ;  /* 0x000000020500720c */ /* 0x000fe20003f24070 */
[----:B--2---:R-:W2:-:S12]  /*05f0*/  MUFU.RCP R6, R6 ;  /* 0x0000000600067308 */ /* 0x004e980000001000 */
[----:B------:R-:W-:Y:S02]  /*0600*/  @!P1 IMAD.IADD R2, R2, 0x1, -R5 ;  /* 0x0000000102029824 */ /* 0x000fe400078e0a05 */
[----:B------:R-:W-:Y:S01]  /*0610*/  @!P1 VIADD R3, R3, 0x1 ;  /* 0x0000000103039836 */ /* 0x000fe20000000000 */
[----:B------:R-:W-:Y:S02]  /*0620*/  ISETP.NE.AND P1, PT, R8, RZ, PT ;  /* 0x000000ff0800720c */ /* 0x000fe40003f25270 */
[----:B------:R-:W-:Y:S02]  /*0630*/  ISETP.GE.U32.AND P0, PT, R2, R5, PT ;  /* 0x000000050200720c */ /* 0x000fe40003f06070 */
[----:B------:R-:W-:Y:S01]  /*0640*/  LOP3.LUT R2, R15, R8, RZ, 0x3c, !PT ;  /* 0x000000080f027212 */ /* 0x000fe200078e3cff */
[----:B--2---:R-:W-:-:S03]  /*0650*/  VIADD R4, R6, 0xffffffe ;  /* 0x0ffffffe06047836 */ /* 0x004fc60000000000 */
[----:B------:R-:W-:Y:S01]  /*0660*/  ISETP.GE.AND P2, PT, R2, RZ, PT ;  /* 0x000000ff0200720c */ /* 0x000fe20003f46270 */
[----:B------:R2:W5:Y:S01]  /*0670*/  F2I.FTZ.U32.TRUNC.NTZ R5, R4 ;  /* 0x0000000400057305 */ /* 0x000562000021f000 */
[C---:B----4-:R-:W-:Y:S01]  /*0680*/  IMAD.SHL.U32 R16, R0.reuse, 0x8, RZ ;  /* 0x0000000800107824 */ /* 0x050fe200078e00ff */
[----:B------:R-:W-:-:S04]  /*0690*/  LOP3.LUT R17, R0, 0x20, RZ, 0xc0, !PT ;  /* 0x0000002000117812 */ /* 0x000fc800078ec0ff */
[----:B------:R-:W-:Y:S01]  /*06a0*/  @P0 VIADD R3, R3, 0x1 ;  /* 0x0000000103030836 */ /* 0x000fe20000000000 */
[C---:B------:R-:W-:Y:S01]  /*06b0*/  LOP3.LUT R2, R16.reuse, 0x38, RZ, 0xc0, !PT ;  /* 0x0000003810027812 */ /* 0x040fe200078ec0ff */
[----:B--2---:R-:W-:Y:S01]  /*06c0*/  IMAD.MOV.U32 R4, RZ, RZ, RZ ;  /* 0x000000ffff047224 */ /* 0x004fe200078e00ff */
[----:B------:R-:W-:-:S03]  /*06d0*/  LOP3.LUT R19, R16, 0x18, RZ, 0xc0, !PT ;  /* 0x0000001810137812 */ /* 0x000fc600078ec0ff */
[----:B------:R-:W-:Y:S01]  /*06e0*/  @!P2 IMAD.MOV R3, RZ, RZ, -R3 ;  /* 0x000000ffff03a224 */ /* 0x000fe200078e0a03 */
[----:B------:R-:W-:Y:S01]  /*06f0*/  @!P1 LOP3.LUT R3, RZ, R8, RZ, 0x33, !PT ;  /* 0x00000008ff039212 */ /* 0x000fe200078e33ff */
[----:B------:R-:W-:Y:S01]  /*0700*/  IMAD.SHL.U32 R17, R17, 0x8, RZ ;  /* 0x0000000811117824 */ /* 0x000fe200078e00ff */
[----:B------:R-:W-:Y:S01]  /*0710*/  SHF.R.S32.HI R8, RZ, 0x5, R0 ;  /* 0x00000005ff087819 */ /* 0x000fe20000011400 */
[--C-:B-----5:R-:W-:Y:S01]  /*0720*/  IMAD.MOV R6, RZ, RZ, -R5.reuse ;  /* 0x000000ffff067224 */ /* 0x120fe200078e0a05 */
[----:B------:R-:W-:Y:S01]  /*0730*/  ISETP.GE.AND P4, PT, R19, UR7, PT ;  /* 0x0000000713007c0c */ /* 0x000fe2000bf86270 */
[----:B------:R-:W-:Y:S01]  /*0740*/  IMAD R21, R3, 0x40, R2 ;  /* 0x0000004003157824 */ /* 0x000fe200078e0202 */
[----:B------:R-:W-:Y:S01]  /*0750*/  LOP3.LUT R18, R17, 0x200, R16, 0xf8, !PT ;  /* 0x0000020011127812 */ /* 0x000fe200078ef810 */
[----:B------:R-:W-:Y:S01]  /*0760*/  IMAD R7, R6, R11, RZ ;  /* 0x0000000b06077224 */ /* 0x000fe200078e02ff */
[----:B------:R-:W-:Y:S02]  /*0770*/  ISETP.GE.AND P2, PT, R19, UR6, PT ;  /* 0x0000000613007c0c */ /* 0x000fe4000bf46270 */
[----:B------:R-:W-:Y:S01]  /*0780*/  IABS R6, R21 ;  /* 0x0000001500067213 */ /* 0x000fe20000000000 */
[----:B------:R-:W-:Y:S01]  /*0790*/  IMAD.HI.U32 R4, R5, R7, R4 ;  /* 0x0000000705047227 */ /* 0x000fe200078e0004 */
[----:B------:R-:W-:-:S02]  /*07a0*/  LOP3.LUT R5, R0, 0x18, RZ, 0xc0, !PT ;  /* 0x0000001800057812 */ /* 0x000fc400078ec0ff */
[----:B------:R-:W-:Y:S02]  /*07b0*/  PLOP3.LUT P1, PT, PT, PT, UP1, 0x80, 0x0 ;  /* 0x000000000000781c */ /* 0x000fe40003f2f018 */
[----:B------:R-:W-:Y:S01]  /*07c0*/  ISETP.GE.AND P6, PT, R21, RZ, PT ;  /* 0x000000ff1500720c */ /* 0x000fe20003fc6270 */
[----:B------:R-:W-:-:S04]  /*07d0*/  IMAD.HI.U32 R4, R4, R6, RZ ;  /* 0x0000000604047227 */ /* 0x000fc800078e00ff */
[----:B------:R-:W-:Y:S02]  /*07e0*/  IMAD.MOV R4, RZ, RZ, -R4 ;  /* 0x000000ffff047224 */ /* 0x000fe400078e0a04 */
[----:B------:R-:W-:Y:S01]  /*07f0*/  IMAD R7, R5, 0x9, RZ ;  /* 0x0000000905077824 */ /* 0x000fe200078e02ff */
[----:B------:R-:W-:Y:S01]  /*0800*/  SGXT R5, R8, 0x1 ;  /* 0x000000010805781a */ /* 0x000fe20000000200 */
[----:B------:R-:W-:Y:S01]  /*0810*/  IMAD R4, R11, R4, R6 ;  /* 0x000000040b047224 */ /* 0x000fe200078e0206 */
[----:B------:R-:W-:Y:S02]  /*0820*/  SEL R6, RZ, 0x10, P4 ;  /* 0x00000010ff067807 */ /* 0x000fe40002000000 */
[--C-:B------:R-:W-:Y:S02]  /*0830*/  LOP3.LUT R10, R7, 0x800, R2.reuse, 0x1e, !PT ;  /* 0x00000800070a7812 */ /* 0x100fe400078e1e02 */
[----:B------:R-:W-:Y:S02]  /*0840*/  ISETP.GT.U32.AND P0, PT, R11, R4, PT ;  /* 0x000000040b00720c */ /* 0x000fe40003f04070 */
[----:B------:R-:W-:-:S02]  /*0850*/  LOP3.LUT R9, R7, 0x400, R2, 0x1e, !PT ;  /* 0x0000040007097812 */ /* 0x000fc400078e1e02 */
[C---:B------:R-:W-:Y:S02]  /*0860*/  LOP3.LUT R12, R7.reuse, 0xc00, R2, 0x1e, !PT ;  /* 0x00000c00070c7812 */ /* 0x040fe400078e1e02 */
[----:B------:R-:W-:Y:S02]  /*0870*/  LOP3.LUT R7, R7, 0x38, R16, 0x78, !PT ;  /* 0x0000003807077812 */ /* 0x000fe400078e7810 */
[----:B------:R-:W-:Y:S01]  /*0880*/  LOP3.LUT R2, R5, 0x120, RZ, 0xc0, !PT ;  /* 0x0000012005027812 */ /* 0x000fe200078ec0ff */
[----:B------:R-:W-:Y:S01]  /*0890*/  IMAD.U32 R5, RZ, RZ, UR5 ;  /* 0x00000005ff057e24 */ /* 0x000fe2000f8e00ff */
[----:B------:R-:W-:Y:S01]  /*08a0*/  LOP3.LUT R88, R18, R7, RZ, 0xfc, !PT ;  /* 0x0000000712587212 */ /* 0x000fe200078efcff */
[----:B------:R-:W-:Y:S01]  /*08b0*/  UMOV UR5, 0x400 ;  /* 0x0000040000057882 */ /* 0x000fe20000000000 */
[-C--:B------:R-:W-:Y:S01]  /*08c0*/  LOP3.LUT R13, R7, R2.reuse, RZ, 0x3c, !PT ;  /* 0x00000002070d7212 */ /* 0x080fe200078e3cff */
[----:B------:R-:W-:Y:S01]  /*08d0*/  @!P0 IMAD.IADD R4, R4, 0x1, -R11 ;  /* 0x0000000104048824 */ /* 0x000fe200078e0a0b */
[----:B------:R-:W-:Y:S01]  /*08e0*/  LOP3.LUT R23, R9, R2, RZ, 0x3c, !PT ;  /* 0x0000000209177212 */ /* 0x000fe200078e3cff */
[----:B---3--:R-:W-:Y:S01]  /*08f0*/  ULEA UR5, UR4, UR5, 0x18 ;  /* 0x0000000504057291 */ /* 0x008fe2000f8ec03f */
[----:B------:R-:W-:Y:S01]  /*0900*/  SHF.R.U32.HI R2, RZ, 0x3, R0 ;  /* 0x00000003ff027819 */ /* 0x000fe20000011600 */
[----:B------:R-:W-:Y:S01]  /*0910*/  UIADD3 UR4, UR6, -0x40, URZ ;  /* 0xffffffc006047890 */ /* 0x000fe2000fffe03f */
[----:B------:R-:W-:-:S02]  /*0920*/  ISETP.GT.U32.AND P4, PT, R11, R4, PT ;  /* 0x000000040b00720c */ /* 0x000fc40003f84070 */
[----:B------:R-:W-:Y:S02]  /*0930*/  SEL R7, R5, RZ, !P2 ;  /* 0x000000ff05077207 */ /* 0x000fe40005000000 */
[----:B------:R-:W-:Y:S02]  /*0940*/  SEL R6, R6, RZ, P1 ;  /* 0x000000ff06067207 */ /* 0x000fe40000800000 */
[----:B------:R-:W-:Y:S02]  /*0950*/  SGXT.U32 R2, R2, 0x4 ;  /* 0x000000040202781a */ /* 0x000fe40000000000 */
[----:B------:R-:W-:Y:S02]  /*0960*/  LOP3.LUT R18, R18, R9, RZ, 0xfc, !PT ;  /* 0x0000000912127212 */ /* 0x000fe400078efcff */
[----:B------:R-:W2:Y:S01]  /*0970*/  LDC.64 R8, c[0x0][0x210] ;  /* 0x00008400ff087b82 */ /* 0x000ea20000000a00 */
[----:B------:R-:W-:Y:S02]  /*0980*/  ISETP.NE.U32.AND P5, PT, R7, RZ, PT ;  /* 0x000000ff0700720c */ /* 0x000fe40003fa5070 */
[----:B------:R-:W-:Y:S01]  /*0990*/  ISETP.NE.U32.AND P2, PT, R6, RZ, PT ;  /* 0x000000ff0600720c */ /* 0x000fe20003f45070 */
[----:B------:R-:W-:Y:S01]  /*09a0*/  @!P4 IMAD.IADD R4, R4, 0x1, -R11 ;  /* 0x000000010404c824 */ /* 0x000fe200078e0a0b */
[----:B------:R-:W-:-:S02]  /*09b0*/  LOP3.LUT R89, R2, 0x10, RZ, 0xfc, !PT ;  /* 0x0000001002597812 */ /* 0x000fc400078efcff */
[----:B------:R-:W-:Y:S01]  /*09c0*/  ISETP.NE.AND P4, PT, RZ, UR24, PT ;  /* 0x00000018ff007c0c */ /* 0x000fe2000bf85270 */
[----:B------:R-:W3:Y:S01]  /*09d0*/  LDC.64 R6, c[0x0][0x218] ;  /* 0x00008600ff067b82 */ /* 0x000ee20000000a00 */
[C---:B------:R-:W-:Y:S01]  /*09e0*/  ISETP.GE.AND P3, PT, R2.reuse, UR6, PT ;  /* 0x0000000602007c0c */ /* 0x040fe2000bf66270 */
[----:B------:R-:W-:Y:S01]  /*09f0*/  @!P6 IMAD.MOV R4, RZ, RZ, -R4 ;  /* 0x000000ffff04e224 */ /* 0x000fe200078e0a04 */
[----:B------:R-:W-:Y:S02]  /*0a00*/  ISETP.GE.AND P0, PT, R89, UR6, PT ;  /* 0x0000000659007c0c */ /* 0x000fe4000bf06270 */
[C---:B------:R-:W-:Y:S02]  /*0a10*/  SEL R20, R5.reuse, RZ, !P3 ;  /* 0x000000ff05147207 */ /* 0x040fe40005800000 */
[----:B------:R-:W-:Y:S02]  /*0a20*/  SEL R5, R5, RZ, !P0 ;  /* 0x000000ff05057207 */ /* 0x000fe40004000000 */
[----:B------:R-:W-:-:S02]  /*0a30*/  ISETP.GE.AND P6, PT, R2, UR7, PT ;  /* 0x0000000702007c0c */ /* 0x000fc4000bfc6270 */
[----:B------:R-:W-:Y:S02]  /*0a40*/  ISETP.NE.U32.AND P0, PT, R5, RZ, PT ;  /* 0x000000ff0500720c */ /* 0x000fe40003f05070 */
[----:B------:R-:W-:Y:S02]  /*0a50*/  LOP3.LUT R5, R17, R10, RZ, 0xfc, !PT ;  /* 0x0000000a11057212 */ /* 0x000fe400078efcff */
[----:B------:R-:W-:Y:S01]  /*0a60*/  @!P4 LOP3.LUT R4, RZ, UR24, RZ, 0x33, !PT ;  /* 0x00000018ff04cc12 */ /* 0x000fe2000f8e33ff */
[----:B--2---:R-:W-:Y:S01]  /*0a70*/  IMAD.WIDE.U32 R10, R19, 0x2, R8 ;  /* 0x00000002130a7825 */ /* 0x004fe200078e0008 */
[----:B------:R-:W-:Y:S02]  /*0a80*/  ISETP.NE.U32.AND P3, PT, R20, RZ, PT ;  /* 0x000000ff1400720c */ /* 0x000fe40003f65070 */
[----:B------:R-:W-:Y:S02]  /*0a90*/  LOP3.LUT R21, R17, R12, RZ, 0xfc, !PT ;  /* 0x0000000c11157212 */ /* 0x000fe400078efcff */
[----:B------:R-:W-:-:S02]  /*0aa0*/  LOP3.LUT R20, R5, 0x200, R16, 0xf8, !PT ;  /* 0x0000020005147812 */ /* 0x000fc400078ef810 */
[----:B------:R-:W-:Y:S02]  /*0ab0*/  SEL R5, RZ, 0x10, P6 ;  /* 0x00000010ff057807 */ /* 0x000fe40003000000 */
[----:B------:R-:W-:Y:S01]  /*0ac0*/  LOP3.LUT R22, R13, 0x200, R16, 0xf8, !PT ;  /* 0x000002000d167812 */ /* 0x000fe200078ef810 */
[----:B------:R-:W-:Y:S01]  /*0ad0*/  IMAD R13, R2, UR9, R4 ;  /* 0x00000009020d7c24 */ /* 0x000fe2000f8e0204 */
[----:B------:R-:W-:Y:S02]  /*0ae0*/  LOP3.LUT R21, R21, 0x200, R16, 0xf8, !PT ;  /* 0x0000020015157812 */ /* 0x000fe400078ef810 */
[----:B------:R-:W-:Y:S02]  /*0af0*/  LEA R31, R88, UR5, 0x1 ;  /* 0x00000005581f7c11 */ /* 0x000fe4000f8e08ff */
[----:B------:R-:W-:Y:S01]  /*0b00*/  SEL R12, R5, RZ, P1 ;  /* 0x000000ff050c7207 */ /* 0x000fe20000800000 */
[----:B---3--:R-:W-:Y:S01]  /*0b10*/  IMAD.WIDE R4, R13, 0x2, R6 ;  /* 0x000000020d047825 */ /* 0x008fe200078e0206 */
[----:B------:R-:W-:Y:S01]  /*0b20*/  LEA R33, R18, UR5, 0x1 ;  /* 0x0000000512217c11 */ /* 0x000fe2000f8e08ff */
[----:B------:R-:W-:Y:S01]  /*0b30*/  @!PT LDS RZ, [RZ] ;  /* 0x00000000fffff984 */ /* 0x000fe20000000800 */
[----:B------:R-:W-:Y:S01]  /*0b40*/  @!PT LDS RZ, [RZ] ;  /* 0x00000000fffff984 */ /* 0x000fe20000000800 */
[----:B------:R-:W-:Y:S01]  /*0b50*/  @!PT LDS RZ, [RZ] ;  /* 0x00000000fffff984 */ /* 0x000fe20000000800 */
[----:B------:R-:W-:Y:S01]  /*0b60*/  LDGSTS.E.BYPASS.128 [R31], desc[UR22][R10.64], P5 ;  /* 0x000000000a1f7fae */ /* 0x000fe2000a901c56 */
[----:B------:R-:W-:Y:S01]  /*0b70*/  LEA R35, R20, UR5, 0x1 ;  /* 0x0000000514237c11 */ /* 0x000fe2000f8e08ff */
[----:B------:R-:W-:Y:S01]  /*0b80*/  IMAD R13, R26, 0x10, R13 ;  /* 0x000000101a0d7824 */ /* 0x000fe200078e020d */
[----:B------:R-:W-:Y:S01]  /*0b90*/  LOP3.LUT R23, R23, 0x200, R16, 0xf8, !PT ;  /* 0x0000020017177812 */ /* 0x000fe200078ef810 */
[----:B------:R-:W-:Y:S01]  /*0ba0*/  LDGSTS.E.BYPASS.128 [R33], desc[UR22][R10.64], P5 ;  /* 0x000000000a217fae */ /* 0x000fe2000a901c56 */
[----:B------:R-:W-:Y:S01]  /*0bb0*/  LEA R37, R21, UR5, 0x1 ;  /* 0x0000000515257c11 */ /* 0x000fe2000f8e08ff */
[----:B------:R-:W-:Y:S01]  /*0bc0*/  IMAD.WIDE R6, R13, 0x2, R6 ;  /* 0x000000020d067825 */ /* 0x000fe200078e0206 */
[----:B------:R-:W-:Y:S01]  /*0bd0*/  LEA R39, R22, UR5, 0x1 ;  /* 0x0000000516277c11 */ /* 0x000fe2000f8e08ff */
[----:B------:R-:W-:Y:S01]  /*0be0*/  LDGSTS.E.BYPASS.128 [R35], desc[UR22][R10.64], P5 ;  /* 0x000000000a237fae */ /* 0x000fe2000a901c56 */
[----:B------:R-:W-:-:S02]  /*0bf0*/  LEA R41, R23, UR5, 0x1 ;  /* 0x0000000517297c11 */ /* 0x000fc4000f8e08ff */
[----:B------:R-:W-:Y:S01]  /*0c00*/  ISETP.GE.AND P4, PT, R89, UR7, PT ;  /* 0x0000000759007c0c */ /* 0x000fe2000bf86270 */
[----:B------:R-:W-:Y:S01]  /*0c10*/  LDGSTS.E.BYPASS.128 [R37], desc[UR22][R10.64], P5 ;  /* 0x000000000a257fae */ /* 0x000fe2000a901c56 */
[----:B------:R-:W-:Y:S02]  /*0c20*/  ISETP.GE.AND P5, PT, R19, UR4, PT ;  /* 0x0000000413007c0c */ /* 0x000fe4000bfa6270 */
[----:B------:R-:W-:Y:S01]  /*0c30*/  SEL R24, RZ, 0x10, P4 ;  /* 0x00000010ff187807 */ /* 0x000fe20002000000 */
[----:B------:R-:W0:Y:S01]  /*0c40*/  LDGDEPBAR ;  /* 0x00000000000079af */ /* 0x000e220000000000 */
[----:B------:R-:W-:Y:S02]  /*0c50*/  ISETP.GE.AND P4, PT, R2, UR4, PT ;  /* 0x0000000402007c0c */ /* 0x000fe4000bf86270 */
[----:B------:R-:W-:Y:S01]  /*0c60*/  SEL R25, RZ, 0x10, P5 ;  /* 0x00000010ff197807 */ /* 0x000fe20002800000 */
[----:B------:R-:W-:Y:S01]  /*0c70*/  LDGSTS.E.BYPASS.128 [R39+0x8000], desc[UR22][R4.64], P3 ;  /* 0x0800000004277fae */ /* 0x000fe20009901c56 */
[----:B------:R-:W-:-:S02]  /*0c80*/  ISETP.NE.U32.AND P5, PT, R12, RZ, PT ;  /* 0x000000ff0c00720c */ /* 0x000fc40003fa5070 */
[----:B------:R-:W-:Y:S01]  /*0c90*/  PLOP3.LUT P6, PT, PT, PT, UP0, 0x80, 0x0 ;  /* 0x000000000000781c */ /* 0x000fe20003fcf008 */
[----:B------:R-:W-:Y:S01]  /*0ca0*/  LDGSTS.E.BYPASS.128 [R41+0x8000], desc[UR22][R6.64], P0 ;  /* 0x0800000006297fae */ /* 0x000fe20008101c56 */
[----:B------:R-:W-:Y:S01]  /*0cb0*/  SEL R12, RZ, 0x10, P4 ;  /* 0x00000010ff0c7807 */ /* 0x000fe20002000000 */
[----:B------:R-:W-:Y:S01]  /*0cc0*/  UISETP.GE.AND UP0, UPT, UR8, 0x20, UPT ;  /* 0x000000200800788c */ /* 0x000fe2000bf06270 */
[----:B------:R-:W-:Y:S01]  /*0cd0*/  ISETP.GE.AND P4, PT, R89, UR4, PT ;  /* 0x0000000459007c0c */ /* 0x000fe2000bf86270 */
[----:B------:R-:W0:Y:S01]  /*0ce0*/  LDGDEPBAR ;  /* 0x00000000000079af */ /* 0x000e220000000000 */
[----:B------:R-:W-:Y:S02]  /*0cf0*/  SEL R12, R12, RZ, P6 ;  /* 0x000000ff0c0c7207 */ /* 0x000fe40003000000 */
[----:B------:R-:W-:Y:S01]  /*0d00*/  SEL R24, R24, RZ, P1 ;  /* 0x000000ff18187207 */ /* 0x000fe20000800000 */
[----:B------:R-:W-:Y:S01]  /*0d10*/  BAR.SYNC.DEFER_BLOCKING 0x0 ;  /* 0x0000000000007b1d */ /* 0x000fe20000010000 */
[----:B------:R-:W-:-:S02]  /*0d20*/  SEL R25, R25, RZ, P6 ;  /* 0x000000ff19197207 */ /* 0x000fc40003000000 */
[----:B------:R-:W-:Y:S02]  /*0d30*/  ISETP.NE.U32.AND P1, PT, R12, RZ, PT ;  /* 0x000000ff0c00720c */ /* 0x000fe40003f25070 */
[----:B------:R-:W-:Y:S02]  /*0d40*/  SEL R12, RZ, 0x10, P4 ;  /* 0x00000010ff0c7807 */ /* 0x000fe40002000000 */
[----:B------:R-:W-:Y:S02]  /*0d50*/  ISETP.NE.U32.AND P4, PT, R24, RZ, PT ;  /* 0x000000ff1800720c */ /* 0x000fe40003f85070 */
[----:B------:R-:W-:Y:S01]  /*0d60*/  ISETP.NE.U32.AND P3, PT, R25, RZ, PT ;  /* 0x000000ff1900720c */ /* 0x000fe20003f65070 */
[----:B------:R-:W-:Y:S01]  /*0d70*/  IMAD.U32 R25, RZ, RZ, UR25 ;  /* 0x00000019ff197e24 */ /* 0x000fe2000f8e00ff */
[----:B------:R-:W-:Y:S02]  /*0d80*/  SEL R24, R12, RZ, P6 ;  /* 0x000000ff0c187207 */ /* 0x000fe40003000000 */
[----:B------:R-:W-:Y:S01]  /*0d90*/  PLOP3.LUT P0, PT, PT, PT, UP0, 0x80, 0x0 ;  /* 0x000000000000781c */ /* 0x000fe20003f0f008 */
[----:B------:R-:W-:Y:S01]  /*0da0*/  IMAD.WIDE R12, R25, 0x2, R4 ;  /* 0x00000002190c7825 */ /* 0x000fe200078e0204 */
[----:B------:R-:W-:-:S03]  /*0db0*/  ISETP.NE.U32.AND P6, PT, R24, RZ, PT ;  /* 0x000000ff1800720c */ /* 0x000fc60003fc5070 */
[----:B------:R-:W-:-:S04]  /*0dc0*/  IMAD.WIDE R24, R27, 0x2, R6 ;  /* 0x000000021b187825 */ /* 0x000fc800078e0206 */
[----:B------:R-:W-:Y:S01]  /*0dd0*/  IMAD.WIDE R26, R29, 0x2, R12 ;  /* 0x000000021d1a7825 */ /* 0x000fe200078e020c */
[----:B------:R-:W-:Y:S01]  /*0de0*/  @!PT LDS RZ, [RZ] ;  /* 0x00000000fffff984 */ /* 0x000fe20000000800 */
[----:B------:R-:W-:Y:S01]  /*0df0*/  @!PT LDS RZ, [RZ] ;  /* 0x00000000fffff984 */ /* 0x000fe20000000800 */
[----:B------:R-:W-:Y:S01]  /*0e00*/  @!PT LDS RZ, [RZ] ;  /* 0x00000000fffff984 */ /* 0x000fe20000000800 */
[----:B------:R-:W-:Y:S03]  /*0e10*/  LDGSTS.E.BYPASS.128 [R31+0x2000], desc[UR22][R10.64+0x40], P2 ;  /* 0x020000400a1f7fae */ /* 0x000fe60009101c56 */
[----:B------:R-:W-:Y:S01]  /*0e20*/  IMAD.WIDE R28, R43, 0x2, R24 ;  /* 0x000000022b1c7825 */ /* 0x000fe200078e0218 */
[----:B------:R-:W-:Y:S01]  /*0e30*/  CS2R R42, SRZ ;  /* 0x00000000002a7805 */ /* 0x000fe2000001ff00 */
[----:B------:R-:W-:Y:S04]  /*0e40*/  LDGSTS.E.BYPASS.128 [R33+0x2000], desc[UR22][R10.64+0x40], P2 ;  /* 0x020000400a217fae */ /* 0x000fe80009101c56 */
[----:B------:R-:W-:Y:S04]  /*0e50*/  LDGSTS.E.BYPASS.128 [R35+0x2000], desc[UR22][R10.64+0x40], P2 ;  /* 0x020000400a237fae */ /* 0x000fe80009101c56 */
[----:B------:R-:W-:Y:S04]  /*0e60*/  LDGSTS.E.BYPASS.128 [R37+0x2000], desc[UR22][R10.64+0x40], P2 ;  /* 0x020000400a257fae */ /* 0x000fe80009101c56 */
[----:B------:R-:W0:Y:S04]  /*0e70*/  LDGDEPBAR ;  /* 0x00000000000079af */ /* 0x000e280000000000 */
[----:B------:R-:W-:Y:S04]  /*0e80*/  LDGSTS.E.BYPASS.128 [R39+0x9000], desc[UR22][R12.64], P5 ;  /* 0x090000000c277fae */ /* 0x000fe8000a901c56 */
[----:B------:R2:W-:Y:S04]  /*0e90*/  LDGSTS.E.BYPASS.128 [R41+0x9000], desc[UR22][R24.64], P4 ;  /* 0x0900000018297fae */ /* 0x0005e8000a101c56 */
[----:B------:R-:W0:Y:S01]  /*0ea0*/  LDGDEPBAR ;  /* 0x00000000000079af */ /* 0x000e220000000000 */
[----:B------:R-:W-:Y:S01]  /*0eb0*/  BAR.SYNC.DEFER_BLOCKING 0x0 ;  /* 0x0000000000007b1d */ /* 0x000fe20000010000 */
[----:B--2---:R-:W-:-:S05]  /*0ec0*/  CS2R R24, SRZ ;  /* 0x0000000000187805 */ /* 0x004fca000001ff00 */
[----:B------:R-:W-:Y:S01]  /*0ed0*/  @!PT LDS RZ, [RZ] ;  /* 0x00000000fffff984 */ /* 0x000fe20000000800 */
[----:B------:R-:W-:Y:S01]  /*0ee0*/  @!PT LDS RZ, [RZ] ;  /* 0x00000000fffff984 */ /* 0x000fe20000000800 */
[----:B------:R-:W-:Y:S01]  /*0ef0*/  @!PT LDS RZ, [RZ] ;  /* 0x00000000fffff984 */ /* 0x000fe20000000800 */
[----:B------:R2:W-:Y:S04]  /*0f00*/  LDGSTS.E.BYPASS.128 [R31+0x4000], desc[UR22][R10.64+0x80], P3 ;  /* 0x040000800a1f7fae */ /* 0x0005e80009901c56 */
[----:B------:R3:W-:Y:S04]  /*0f10*/  LDGSTS.E.BYPASS.128 [R33+0x4000], desc[UR22][R10.64+0x80], P3 ;  /* 0x040000800a217fae */ /* 0x0007e80009901c56 */
[----:B------:R4:W-:Y:S04]  /*0f20*/  LDGSTS.E.BYPASS.128 [R35+0x4000], desc[UR22][R10.64+0x80], P3 ;  /* 0x040000800a237fae */ /* 0x0009e80009901c56 */
[----:B------:R5:W-:Y:S01]  /*0f30*/  LDGSTS.E.BYPASS.128 [R37+0x4000], desc[UR22][R10.64+0x80], P3 ;  /* 0x040000800a257fae */ /* 0x000be20009901c56 */
[----:B--2---:R-:W-:-:S03]  /*0f40*/  CS2R R30, SRZ ;  /* 0x00000000001e7805 */ /* 0x004fc6000001ff00 */
[----:B------:R-:W0:Y:S01]  /*0f50*/  LDGDEPBAR ;  /* 0x00000000000079af */ /* 0x000e220000000000 */
[----:B---3--:R-:W-:-:S03]  /*0f60*/  CS2R R32, SRZ ;  /* 0x0000000000207805 */ /* 0x008fc6000001ff00 */
[----:B------:R2:W-:Y:S01]  /*0f70*/  LDGSTS.E.BYPASS.128 [R39+0xa000], desc[UR22][R26.64], P1 ;  /* 0x0a0000001a277fae */ /* 0x0005e20008901c56 */
[----:B----4-:R-:W-:-:S03]  /*0f80*/  CS2R R34, SRZ ;  /* 0x0000000000227805 */ /* 0x010fc6000001ff00 */
[----:B------:R3:W-:Y:S01]  /*0f90*/  LDGSTS.E.BYPASS.128 [R41+0xa000], desc[UR22][R28.64], P6 ;  /* 0x0a0000001c297fae */ /* 0x0007e2000b101c56 */
[----:B-----5:R-:W-:-:S03]  /*0fa0*/  CS2R R36, SRZ ;  /* 0x0000000000247805 */ /* 0x020fc6000001ff00 */
[----:B------:R-:W0:Y:S01]  /*0fb0*/  LDGDEPBAR ;  /* 0x00000000000079af */ /* 0x000e220000000000 */
[----:B--2---:R-:W-:Y:S02]  /*0fc0*/  CS2R R26, SRZ ;  /* 0x00000000001a7805 */ /* 0x004fe4000001ff00 */
[----:B------:R-:W-:Y:S02]  /*0fd0*/  CS2R R38, SRZ ;  /* 0x0000000000267805 */ /* 0x000fe4000001ff00 */
[----:B---3--:R-:W-:Y:S02]  /*0fe0*/  CS2R R28, SRZ ;  /* 0x00000000001c7805 */ /* 0x008fe4000001ff00 */
[----:B------:R-:W-:Y:S01]  /*0ff0*/  CS2R R40, SRZ ;  /* 0x0000000000287805 */ /* 0x000fe2000001ff00 */
[----:B-1----:R-:W-:Y:S06]  /*1000*/  @!P0 BRA `(.L_x_0) ;  /* 0x00000008003c8947 */ /* 0x002fec0003800000 */
[----:B------:R-:W-:Y:S01]  /*1010*/  LOP3.LUT R11, R0, 0x3, RZ, 0xc0, !PT ;  /* 0x00000003000b7812 */ /* 0x000fe200078ec0ff */
[----:B------:R-:W-:Y:S01]  /*1020*/  USHF.R.S32.HI UR9, URZ, 0x1f, UR8 ;  /* 0x0000001f3f097899 */ /* 0x000fe20008011408 */
[----:B------:R-:W-:Y:S01]  /*1030*/  CS2R R56, SRZ ;  /* 0x0000000000387805 */ /* 0x000fe2000001ff00 */
[----:B------:R-:W-:Y:S01]  /*1040*/  USHF.R.S32.HI UR17, URZ, 0x1f, UR25 ;  /* 0x0000001f3f117899 */ /* 0x000fe20008011419 */
[----:B------:R-:W-:Y:S01]  /*1050*/  CS2R R58, SRZ ;  /* 0x00000000003a7805 */ /* 0x000fe2000001ff00 */
[----:B------:R-:W-:Y:S01]  /*1060*/  IMAD.WIDE.U32 R8, R11, 0x10, R8 ;  /* 0x000000100b087825 */ /* 0x000fe200078e0008 */
[----:B------:R-:W-:Y:S01]  /*1070*/  ULEA.HI UR9, UR9, UR8, URZ, 0x5 ;  /* 0x0000000809097291 */ /* 0x000fe2000f8f283f */
[----:B------:R-:W-:Y:S01]  /*1080*/  CS2R R60, SRZ ;  /* 0x00000000003c7805 */ /* 0x000fe2000001ff00 */
[----:B------:R-:W-:Y:S01]  /*1090*/  UIMAD.WIDE.U32 UR20, UR25, 0x6, URZ ;  /* 0x00000006191478a5 */ /* 0x000fe2000f8e003f */
[----:B------:R-:W-:Y:S02]  /*10a0*/  CS2R R62, SRZ ;  /* 0x00000000003e7805 */ /* 0x000fe4000001ff00 */
[----:B------:R-:W-:Y:S01]  /*10b0*/  IADD3 R10, P0, R8, 0xc0, RZ ;  /* 0x000000c0080a7810 */ /* 0x000fe20007f1e0ff */
[----:B------:R-:W-:Y:S01]  /*10c0*/  UIMAD UR19, UR17, 0x6, URZ ;  /* 0x00000006111378a4 */ /* 0x000fe2000f8e023f */
[----:B------:R-:W-:Y:S01]  /*10d0*/  CS2R R64, SRZ ;  /* 0x0000000000407805 */ /* 0x000fe2000001ff00 */
[----:B------:R-:W-:Y:S01]  /*10e0*/  USHF.R.S32.HI UR18, URZ, 0x5, UR9 ;  /* 0x000000053f127899 */ /* 0x000fe20008011409 */
[----:B------:R-:W-:Y:S01]  /*10f0*/  CS2R R66, SRZ ;  /* 0x0000000000427805 */ /* 0x000fe2000001ff00 */
[----:B------:R-:W-:Y:S01]  /*1100*/  IMAD.X R9, RZ, RZ, R9, P0 ;  /* 0x000000ffff097224 */ /* 0x000fe200000e0609 */
        /* <DEDUP_REMOVED lines=25> */
[----:B------:R-:W-:Y:S01]  /*12a0*/  CS2R R54, SRZ ;  /* 0x0000000000367805 */ /* 0x000fe2000001ff00 */
[----:B------:R-:W-:Y:S02]  /*12b0*/  UIADD3 UR26, UR5, 0x8000, URZ ;  /* 0x00008000051a7890 */ /* 0x000fe4000fffe03f */
[----:B------:R-:W-:Y:S01]  /*12c0*/  UIADD3 UR6, UR6, -0x60, URZ ;  /* 0xffffffa006067890 */ /* 0x000fe2000fffe03f */
[----:B------:R-:W-:Y:S01]  /*12d0*/  UMOV UR16, 0x2 ;  /* 0x0000000200107882 */ /* 0x000fe20000000000 */
[----:B------:R-:W-:Y:S01]  /*12e0*/  UMOV UR7, 0xffffffff ;  /* 0xffffffff00077882 */ /* 0x000fe20000000000 */
[----:B------:R-:W-:Y:S01]  /*12f0*/  UMOV UR4, URZ ;  /* 0x0000003f00047c82 */ /* 0x000fe20008000000 */
[----:B------:R-:W-:Y:S02]  /*1300*/  USHF.L.U64.HI UR17, UR25, 0x1, UR17 ;  /* 0x0000000119117899 */ /* 0x000fe40008010211 */
[----:B------:R-:W-:Y:S02]  /*1310*/  UIADD3 UR19, UR21, UR19, URZ ;  /* 0x0000001315137290 */ /* 0x000fe4000fffe03f */
[----:B------:R-:W-:-:S12]  /*1320*/  UIADD3 UR27, UR18, -0x3, URZ ;  /* 0xfffffffd121b7890 */ /* 0x000fd8000fffe03f */
.L_x_1:
[----:B------:R-:W-:Y:S01]  /*1330*/  UIADD3 UR7, UR7, 0x1, URZ ;  /* 0x0000000107077890 */ /* 0x000fe2000fffe03f */
[----:B------:R-:W-:-:S04]  /*1340*/  DEPBAR.LE SB0, 0x4 ;  /* 0x000081000000791a */ /* 0x000fc80000000000 */
[----:B------:R-:W-:Y:S01]  /*1350*/  BAR.SYNC.DEFER_BLOCKING 0x0 ;  /* 0x0000000000007b1d */ /* 0x000fe20000010000 */
[----:B------:R-:W-:Y:S01]  /*1360*/  UISETP.GT.AND UP0, UPT, UR7, 0x3, UPT ;  /* 0x000000030700788c */ /* 0x000fe2000bf04270 */
[----:B------:R-:W-:Y:S01]  /*1370*/  ISETP.GE.AND P0, PT, R19, UR6, PT ;  /* 0x0000000613007c0c */ /* 0x000fe2000bf06270 */
[----:B------:R-:W-:Y:S01]  /*1380*/  UIADD3 UR16, UR16, 0x1, URZ ;  /* 0x0000000110107890 */ /* 0x000fe2000fffe03f */
[----:B------:R-:W-:Y:S01]  /*1390*/  ISETP.GE.AND P1, PT, R2, UR6, PT ;  /* 0x0000000602007c0c */ /* 0x000fe2000bf26270 */
[----:B------:R-:W-:Y:S01]  /*13a0*/  USEL UR7, UR7, URZ, !UP0 ;  /* 0x0000003f07077287 */ /* 0x000fe2000c000000 */
[----:B------:R-:W-:Y:S01]  /*13b0*/  SEL R8, RZ, 0x10, P0 ;  /* 0x00000010ff087807 */ /* 0x000fe20000000000 */
[----:B------:R-:W-:Y:S01]  /*13c0*/  UMOV UR11, 0x40000040 ;  /* 0x40000040000b7882 */ /* 0x000fe20000000000 */
[----:B------:R-:W-:Y:S01]  /*13d0*/  UMOV UR15, 0x40000040 ;  /* 0x40000040000f7882 */ /* 0x000fe20000000000 */
[----:B------:R-:W-:Y:S02]  /*13e0*/  ULEA UR21, UR7, UR5, 0xd ;  /* 0x0000000507157291 */ /* 0x000fe4000f8e683f */
[----:B------:R-:W-:-:S02]  /*13f0*/  ULEA UR12, UR7, UR26, 0xc ;  /* 0x0000001a070c7291 */ /* 0x000fc4000f8e603f */
[----:B------:R-:W-:Y:S02]  /*1400*/  USHF.R.U32.HI UR8, URZ, 0x4, UR21 ;  /* 0x000000043f087899 */ /* 0x000fe40008011615 */
[----:B------:R-:W-:Y:S02]  /*1410*/  USHF.R.U32.HI UR9, URZ, 0x4, UR12 ;  /* 0x000000043f097899 */ /* 0x000fe4000801160c */
[----:B------:R-:W-:Y:S02]  /*1420*/  USGXT.U32 UR8, UR8, 0xe ;  /* 0x0000000e0808789a */ /* 0x000fe40008000000 */
[----:B------:R-:W-:Y:S02]  /*1430*/  USGXT.U32 UR9, UR9, 0xe ;  /* 0x0000000e0909789a */ /* 0x000fe40008000000 */
[----:B------:R-:W-:Y:S02]  /*1440*/  ULOP3.LUT UR8, UR8, 0x2000000, URZ, 0xfc, !UPT ;  /* 0x0200000008087892 */ /* 0x000fe4000f8efc3f */
[----:B------:R-:W-:Y:S01]  /*1450*/  ULOP3.LUT UR10, UR9, 0x1000000, URZ, 0xfc, !UPT ;  /* 0x01000000090a7892 */ /* 0x000fe2000f8efc3f */
[----:B------:R-:W-:Y:S01]  /*1460*/  WARPGROUP.ARRIVE ;  /* 0x00000000000079c5 */ /* 0x000fe20000000000 */
[----:B------:R-:W-:Y:S01]  /*1470*/  UIADD3 UR12, UR12, 0x800, URZ ;  /* 0x000008000c0c7890 */ /* 0x000fe2000fffe03f */
[----:B------:R-:W-:Y:S01]  /*1480*/  UMOV UR9, 0x80000020 ;  /* 0x8000002000097882 */ /* 0x000fe20000000000 */
[----:B------:R-:W-:-:S02]  /*1490*/  UISETP.GE.AND UP0, UPT, UR4, UR27, UPT ;  /* 0x0000001b0400728c */ /* 0x000fc4000bf06270 */
[----:B------:R-:W-:-:S03]  /*14a0*/  USHF.R.U32.HI UR12, URZ, 0x4, UR12 ;  /* 0x000000043f0c7899 */ /* 0x000fc6000801160c */
[----:B------:R-:W-:Y:S01]  /*14b0*/  HGMMA.64x64x16.F32 R56, gdesc[UR8].tnspB, R56 ;  /* 0x40e00000083879f0 */ /* 0x000fe20008700838 */
[----:B------:R-:W-:Y:S01]  /*14c0*/  UIADD3 UR8, UR21, 0x20, URZ ;  /* 0x0000002015087890 */ /* 0x000fe2000fffe03f */
[----:B------:R-:W-:Y:S01]  /*14d0*/  PLOP3.LUT P2, PT, PT, PT, UP0, 0x80, 0x0 ;  /* 0x000000000000781c */ /* 0x000fe20003f4f008 */
[----:B------:R-:W-:Y:S02]  /*14e0*/  UIADD3 UR9, UR21, 0x1000, URZ ;  /* 0x0000100015097890 */ /* 0x000fe4000fffe03f */
[----:B------:R-:W-:Y:S01]  /*14f0*/  USHF.R.U32.HI UR8, URZ, 0x4, UR8 ;  /* 0x000000043f087899 */ /* 0x000fe20008011608 */
[----:B------:R-:W-:Y:S01]  /*1500*/  SEL R8, R8, RZ, !P2 ;  /* 0x000000ff08087207 */ /* 0x000fe20005000000 */
[----:B------:R-:W-:Y:S02]  /*1510*/  USHF.R.U32.HI UR13, URZ, 0x4, UR9 ;  /* 0x000000043f0d7899 */ /* 0x000fe40008011609 */
[----:B------:R-:W-:Y:S01]  /*1520*/  USGXT.U32 UR9, UR12, 0xe ;  /* 0x0000000e0c09789a */ /* 0x000fe20008000000 */
[----:B------:R-:W-:Y:S01]  /*1530*/  ISETP.NE.U32.AND P0, PT, R8, RZ, PT ;  /* 0x000000ff0800720c */ /* 0x000fe20003f05070 */
[----:B------:R-:W-:Y:S01]  /*1540*/  USGXT.U32 UR8, UR8, 0xe ;  /* 0x0000000e0808789a */ /* 0x000fe20008000000 */
[----:B------:R-:W-:Y:S01]  /*1550*/  SEL R8, RZ, 0x10, P1 ;  /* 0x00000010ff087807 */ /* 0x000fe20000800000 */
[----:B------:R-:W-:-:S02]  /*1560*/  USGXT.U32 UR12, UR13, 0xe ;  /* 0x0000000e0d0c789a */ /* 0x000fc40008000000 */
[----:B------:R-:W-:Y:S01]  /*1570*/  ULOP3.LUT UR14, UR9, 0x1000000, URZ, 0xfc, !UPT ;  /* 0x01000000090e7892 */ /* 0x000fe2000f8efc3f */
[----:B------:R-:W-:Y:S01]  /*1580*/  SEL R8, R8, RZ, !P2 ;  /* 0x000000ff08087207 */ /* 0x000fe20005000000 */
[----:B------:R-:W-:Y:S02]  /*1590*/  ULOP3.LUT UR9, UR8, 0x2000000, URZ, 0xfc, !UPT ;  /* 0x0200000008097892 */ /* 0x000fe4000f8efc3f */
[----:B------:R-:W-:Y:S01]  /*15a0*/  ULOP3.LUT UR8, UR12, 0x2000000, URZ, 0xfc, !UPT ;  /* 0x020000000c087892 */ /* 0x000fe2000f8efc3f */
[----:B------:R-:W-:Y:S01]  /*15b0*/  ISETP.NE.U32.AND P1, PT, R8, RZ, PT ;  /* 0x000000ff0800720c */ /* 0x000fe20003f25070 */
[----:B------:R-:W-:Y:S01]  /*15c0*/  UMOV UR13, 0x80000020 ;  /* 0x80000020000d7882 */ /* 0x000fe20000000000 */
[----:B------:R-:W-:Y:S01]  /*15d0*/  UIADD3 UR21, UR21, 0x1020, URZ ;  /* 0x0000102015157890 */ /* 0x000fe2000fffe03f */
[----:B------:R-:W-:Y:S01]  /*15e0*/  IMAD.MOV.U32 R8, RZ, RZ, R10 ;  /* 0x000000ffff087224 */ /* 0x000fe200078e000a */
[----:B------:R-:W-:Y:S01]  /*15f0*/  UMOV UR12, UR9 ;  /* 0x00000009000c7c82 */ /* 0x000fe20008000000 */
[----:B------:R-:W-:Y:S01]  /*1600*/  UMOV UR9, 0x80000020 ;  /* 0x8000002000097882 */ /* 0x000fe20000000000 */
[----:B------:R-:W-:-:S02]  /*1610*/  UISETP.GT.AND UP0, UPT, UR16, 0x3, UPT ;  /* 0x000000031000788c */ /* 0x000fc4000bf04270 */
[----:B------:R-:W-:Y:S02]  /*1620*/  UIADD3 UR4, UR4, 0x1, URZ ;  /* 0x0000000104047890 */ /* 0x000fe4000fffe03f */
[----:B------:R-:W-:Y:S02]  /*1630*/  USEL UR16, UR16, URZ, !UP0 ;  /* 0x0000003f10107287 */ /* 0x000fe4000c000000 */
[----:B------:R-:W-:Y:S01]  /*1640*/  UISETP.NE.AND UP0, UPT, UR18, UR4, UPT ;  /* 0x000000041200728c */ /* 0x000fe2000bf05270 */
[----:B------:R-:W-:Y:S01]  /*1650*/  HGMMA.64x64x16.F32 R56, gdesc[UR12].tnspB, R56 ;  /* 0x40e000000c3879f0 */ /* 0x000fe20008700838 */
[----:B------:R-:W-:-:S03]  /*1660*/  UMOV UR13, 0x80000020 ;  /* 0x80000020000d7882 */ /* 0x000fc60000000000 */
[----:B------:R-:W-:Y:S01]  /*1670*/  HGMMA.64x64x16.F32 R24, gdesc[UR8].tnspB, R24 ;  /* 0x40e00000081879f0 */ /* 0x000fe20008700818 */
[----:B------:R-:W-:-:S04]  /*1680*/  USHF.R.U32.HI UR8, URZ, 0x4, UR21 ;  /* 0x000000043f087899 */ /* 0x000fc80008011615 */
[----:B------:R-:W-:-:S04]  /*1690*/  USGXT.U32 UR8, UR8, 0xe ;  /* 0x0000000e0808789a */ /* 0x000fc80008000000 */
[----:B------:R-:W-:Y:S02]  /*16a0*/  ULOP3.LUT UR12, UR8, 0x2000000, URZ, 0xfc, !UPT ;  /* 0x02000000080c7892 */ /* 0x000fe4000f8efc3f */
[----:B------:R-:W-:-:S06]  /*16b0*/  ULEA UR8, UR16, UR5, 0xd ;  /* 0x0000000510087291 */ /* 0x000fcc000f8e683f */
[----:B--2---:R-:W-:Y:S02]  /*16c0*/  LEA R13, R88, UR8, 0x1 ;  /* 0x00000008580d7c11 */ /* 0x004fe4000f8e08ff */
[----:B------:R-:W-:Y:S02]  /*16d0*/  LEA R91, R18, UR8, 0x1 ;  /* 0x00000008125b7c11 */ /* 0x000fe4000f8e08ff */
[----:B------:R-:W-:Y:S02]  /*16e0*/  LEA R93, R20, UR8, 0x1 ;  /* 0x00000008145d7c11 */ /* 0x000fe4000f8e08ff */
[----:B------:R-:W-:Y:S01]  /*16f0*/  LEA R12, R21, UR8, 0x1 ;  /* 0x00000008150c7c11 */ /* 0x000fe2000f8e08ff */
[----:B------:R-:W-:-:S06]  /*1700*/  ULEA UR8, UR16, UR26, 0xc ;  /* 0x0000001a10087291 */ /* 0x000fcc000f8e603f */
[----:B------:R-:W-:Y:S01]  /*1710*/  LEA R90, R22, UR8, 0x1 ;  /* 0x00000008165a7c11 */ /* 0x000fe2000f8e08ff */
[----:B------:R-:W-:Y:S03]  /*1720*/  HGMMA.64x64x16.F32 R24, gdesc[UR12].tnspB, R24, gsb0 ;  /* 0x40e000000c1879f0 */ /* 0x000fe60008000818 */
[----:B------:R-:W-:Y:S02]  /*1730*/  WARPGROUP.DEPBAR.LE gsb0, 0x1 ;  /* 0x00008000000079c5 */ /* 0x000fe40000010100 */
[----:B------:R-:W-:Y:S06]  /*1740*/  BAR.SYNC.DEFER_BLOCKING 0x0 ;  /* 0x0000000000007b1d */ /* 0x000fec0000010000 */
[----:B------:R-:W-:Y:S01]  /*1750*/  @!PT LDS RZ, [RZ] ;  /* 0x00000000fffff984 */ /* 0x000fe20000000800 */
[----:B------:R-:W-:Y:S01]  /*1760*/  @!PT LDS RZ, [RZ] ;  /* 0x00000000fffff984 */ /* 0x000fe20000000800 */
[----:B------:R-:W-:Y:S01]  /*1770*/  @!PT LDS RZ, [RZ] ;  /* 0x00000000fffff984 */ /* 0x000fe20000000800 */
[----:B------:R-:W-:Y:S04]  /*1780*/  LDGSTS.E.BYPASS.128 [R13], desc[UR22][R8.64], P0 ;  /* 0x00000000080d7fae */ /* 0x000fe80008101c56 */
[----:B------:R1:W-:Y:S04]  /*1790*/  LDGSTS.E.BYPASS.128 [R91], desc[UR22][R8.64], P0 ;  /* 0x00000000085b7fae */ /* 0x0003e80008101c56 */
[----:B------:R-:W-:Y:S04]  /*17a0*/  LDGSTS.E.BYPASS.128 [R93], desc[UR22][R8.64], P0 ;  /* 0x00000000085d7fae */ /* 0x000fe80008101c56 */
[----:B------:R2:W-:Y:S01]  /*17b0*/  LDGSTS.E.BYPASS.128 [R12], desc[UR22][R8.64], P0 ;  /* 0x00000000080c7fae */ /* 0x0005e20008101c56 */
[----:B------:R-:W-:-:S03]  /*17c0*/  IADD3 R10, P0, R4, UR20, RZ ;  /* 0x00000014040a7c10 */ /* 0x000fc6000ff1e0ff */
[----:B------:R-:W0:Y:S01]  /*17d0*/  LDGDEPBAR ;  /* 0x00000000000079af */ /* 0x000e220000000000 */
[----:B------:R-:W-:Y:S02]  /*17e0*/  IADD3.X R11, R5, UR19, RZ, P0, !PT ;  /* 0x00000013050b7c10 */ /* 0x000fe400087fe4ff */
[----:B------:R-:W-:Y:S01]  /*17f0*/  ISETP.GE.AND P0, PT, R89, UR6, PT ;  /* 0x0000000659007c0c */ /* 0x000fe2000bf06270 */
[----:B------:R-:W-:Y:S01]  /*1800*/  UIADD3 UR6, UR6, -0x20, URZ ;  /* 0xffffffe006067890 */ /* 0x000fe2000fffe03f */
[----:B-1----:R-:W-:Y:S01]  /*1810*/  LEA R91, R23, UR8, 0x1 ;  /* 0x00000008175b7c11 */ /* 0x002fe2000f8e08ff */
[----:B------:R1:W-:Y:S01]  /*1820*/  LDGSTS.E.BYPASS.128 [R90], desc[UR22][R10.64], P1 ;  /* 0x000000000a5a7fae */ /* 0x0003e20008901c56 */
[----:B------:R-:W-:Y:S02]  /*1830*/  SEL R13, RZ, 0x10, P0 ;  /* 0x00000010ff0d7807 */ /* 0x000fe40000000000 */
[----:B--2---:R-:W-:Y:S01]  /*1840*/  IADD3 R12, P1, R6, UR20, RZ ;  /* 0x00000014060c7c10 */ /* 0x004fe2000ff3e0ff */
[----:B------:R-:W-:Y:S01]  /*1850*/  ULEA UR20, UP1, UR25, UR20, 0x1 ;  /* 0x0000001419147291 */ /* 0x000fe2000f82083f */
[----:B------:R-:W-:-:S04]  /*1860*/  SEL R13, R13, RZ, !P2 ;  /* 0x000000ff0d0d7207 */ /* 0x000fc80005000000 */
[----:B------:R-:W-:Y:S02]  /*1870*/  ISETP.NE.U32.AND P0, PT, R13, RZ, PT ;  /* 0x000000ff0d00720c */ /* 0x000fe40003f05070 */
[----:B------:R-:W-:Y:S01]  /*1880*/  IADD3.X R13, R7, UR19, RZ, P1, !PT ;  /* 0x00000013070d7c10 */ /* 0x000fe20008ffe4ff */
[----:B------:R-:W-:Y:S01]  /*1890*/  UIADD3.X UR19, UR19, UR17, URZ, UP1, !UPT ;  /* 0x0000001113137290 */ /* 0x000fe20008ffe43f */
[----:B------:R-:W-:-:S09]  /*18a0*/  PLOP3.LUT P1, PT, PT, PT, UP0, 0x80, 0x0 ;  /* 0x000000000000781c */ /* 0x000fd20003f2f008 */
[----:B------:R2:W-:Y:S01]  /*18b0*/  LDGSTS.E.BYPASS.128 [R91], desc[UR22][R12.64], P0 ;  /* 0x000000000c5b7fae */ /* 0x0005e20008101c56 */
[----:B-1----:R-:W-:-:S03]  /*18c0*/  IADD3 R10, P0, R8, 0x40, RZ ;  /* 0x00000040080a7810 */ /* 0x002fc60007f1e0ff */
[----:B------:R-:W0:Y:S02]  /*18d0*/  LDGDEPBAR ;  /* 0x00000000000079af */ /* 0x000e240000000000 */
[----:B------:R-:W-:Y:S01]  /*18e0*/  IMAD.X R9, RZ, RZ, R9, P0 ;  /* 0x000000ffff097224 */ /* 0x000fe200000e0609 */
[----:B------:R-:W-:Y:S07]  /*18f0*/  @P1 BRA `(.L_x_1) ;  /* 0xfffffff8008c1947 */ /* 0x000fee000383ffff */
.L_x_0:
[----:B------:R-:W-:Y:S01]  /*1900*/  IMAD.MOV.U32 R7, RZ, RZ, -0x8 ;  /* 0xfffffff8ff077424 */ /* 0x000fe200078e00ff */
[----:B------:R-:W-:Y:S02]  /*1910*/  WARPGROUP.DEPBAR.LE gsb0, 0x0 ;  /* 0x00008000000079c5 */ /* 0x000fe40000010000 */
[----:B------:R-:W-:Y:S01]  /*1920*/  IMAD.SHL.U32 R5, R0, 0x10, RZ ;  /* 0x0000001000057824 */ /* 0x000fe200078e00ff */
[----:B------:R-:W-:-:S04]  /*1930*/  DEPBAR.LE SB0, 0x0 ;  /* 0x000080000000791a */ /* 0x000fc80000000000 */
[----:B------:R-:W-:Y:S01]  /*1940*/  IMAD R7, R14, R7, 0x1 ;  /* 0x000000010e077424 */ /* 0x000fe200078e0207 */
[----:B------:R-:W-:Y:S01]  /*1950*/  LOP3.LUT R5, R5, 0x1c0, RZ, 0xc0, !PT ;  /* 0x000001c005057812 */ /* 0x000fe200078ec0ff */
[----:B------:R-:W-:Y:S01]  /*1960*/  IMAD.MOV R6, RZ, RZ, -R3 ;  /* 0x000000ffff067224 */ /* 0x000fe200078e0a03 */
[----:B------:R-:W-:Y:S01]  /*1970*/  LOP3.LUT R8, R16, 0x38, RZ, 0xc0, !PT ;  /* 0x0000003810087812 */ /* 0x000fe200078ec0ff */
[C---:B------:R-:W-:Y:S01]  /*1980*/  IMAD.SHL.U32 R4, R0.reuse, 0x2, RZ ;  /* 0x0000000200047824 */ /* 0x040fe200078e00ff */
[----:B------:R-:W-:Y:S02]  /*1990*/  VIMNMX R7, R7, 0x8, PT ;  /* 0x0000000807077848 */ /* 0x000fe40003fe0100 */
[----:B------:R-:W-:Y:S01]  /*19a0*/  F2FP.F16.F32.PACK_AB R38, R39, R38 ;  /* 0x000000262726723e */ /* 0x000fe200000000ff */
[----:B------:R-:W-:Y:S01]  /*19b0*/  IMAD R3, R3, 0x40, R8 ;  /* 0x0000004003037824 */ /* 0x000fe200078e0208 */
[----:B------:R-:W-:Y:S01]  /*19c0*/  LOP3.LUT R4, R5, 0x6, R4, 0xf8, !PT ;  /* 0x0000000605047812 */ /* 0x000fe200078ef804 */
[----:B------:R-:W-:Y:S01]  /*19d0*/  IMAD R15, R7, R6, R15 ;  /* 0x00000006070f7224 */ /* 0x000fe200078e020f */
[----:B------:R-:W-:Y:S01]  /*19e0*/  F2FP.F16.F32.PACK_AB R56, R57, R56 ;  /* 0x000000383938723e */ /* 0x000fe200000000ff */
[----:B------:R-:W-:Y:S01]  /*19f0*/  IMAD.SHL.U32 R7, R0, 0x20, RZ ;  /* 0x0000002000077824 */ /* 0x000fe200078e00ff */
[----:B------:R-:W-:-:S02]  /*1a00*/  F2FP.F16.F32.PACK_AB R40, R41, R40 ;  /* 0x000000282928723e */ /* 0x000fc400000000ff */
[----:B------:R-:W-:Y:S02]  /*1a10*/  F2FP.F16.F32.PACK_AB R58, R59, R58 ;  /* 0x0000003a3b3a723e */ /* 0x000fe400000000ff */
[----:B------:R-:W-:Y:S01]  /*1a20*/  LOP3.LUT R6, R4, 0xc00, R7, 0xf8, !PT ;  /* 0x00000c0004067812 */ /* 0x000fe200078ef807 */
[----:B------:R-:W-:Y:S01]  /*1a30*/  IMAD R4, R14, 0x8, R15 ;  /* 0x000000080e047824 */ /* 0x000fe200078e020f */
[----:B------:R-:W-:Y:S02]  /*1a40*/  F2FP.F16.F32.PACK_AB R60, R61, R60 ;  /* 0x0000003c3d3c723e */ /* 0x000fe400000000ff */
[----:B------:R-:W-:Y:S02]  /*1a50*/  LOP3.LUT R9, R6, 0x200, RZ, 0xfc, !PT ;  /* 0x0000020006097812 */ /* 0x000fe400078efcff */
[----:B------:R-:W-:Y:S02]  /*1a60*/  SHF.R.U32.HI R8, RZ, 0x2, R6 ;  /* 0x00000002ff087819 */ /* 0x000fe40000011606 */
[----:B------:R-:W-:-:S02]  /*1a70*/  SHF.R.U32.HI R9, RZ, 0x2, R9 ;  /* 0x00000002ff097819 */ /* 0x000fc40000011609 */
[----:B------:R-:W-:Y:S02]  /*1a80*/  LOP3.LUT R8, R8, 0x370, RZ, 0xc0, !PT ;  /* 0x0000037008087812 */ /* 0x000fe400078ec0ff */
[----:B------:R-:W-:Y:S02]  /*1a90*/  LOP3.LUT R10, R9, 0x3f0, RZ, 0xc0, !PT ;  /* 0x000003f0090a7812 */ /* 0x000fe400078ec0ff */
[----:B------:R-:W-:Y:S01]  /*1aa0*/  F2FP.F16.F32.PACK_AB R62, R63, R62 ;  /* 0x0000003e3f3e723e */ /* 0x000fe200000000ff */
[----:B------:R-:W-:Y:S01]  /*1ab0*/  VIADD R9, R8, UR5 ;  /* 0x0000000508097c36 */ /* 0x000fe20008000000 */
[----:B------:R-:W-:Y:S01]  /*1ac0*/  F2FP.F16.F32.PACK_AB R64, R65, R64 ;  /* 0x000000404140723e */ /* 0x000fe200000000ff */
[----:B------:R-:W-:Y:S01]  /*1ad0*/  VIADD R11, R10, UR5 ;  /* 0x000000050a0b7c36 */ /* 0x000fe20008000000 */
[----:B------:R-:W-:Y:S01]  /*1ae0*/  F2FP.F16.F32.PACK_AB R66, R67, R66 ;  /* 0x000000424342723e */ /* 0x000fe200000000ff */
[C---:B------:R-:W-:Y:S01]  /*1af0*/  IMAD R39, R6.reuse, 0x2, R9 ;  /* 0x0000000206277824 */ /* 0x040fe200078e0209 */
[----:B------:R-:W-:Y:S01]  /*1b00*/  BAR.SYNC.DEFER_BLOCKING 0x0 ;  /* 0x0000000000007b1d */ /* 0x000fe20000010000 */
[----:B------:R-:W-:Y:S01]  /*1b10*/  IMAD R41, R6, 0x2, R11 ;  /* 0x0000000206297824 */ /* 0x000fe200078e020b */
[----:B------:R-:W-:-:S02]  /*1b20*/  F2FP.F16.F32.PACK_AB R68, R69, R68 ;  /* 0x000000444544723e */ /* 0x000fc400000000ff */
[----:B------:R-:W-:Y:S02]  /*1b30*/  F2FP.F16.F32.PACK_AB R70, R71, R70 ;  /* 0x000000464746723e */ /* 0x000fe400000000ff */
[----:B------:R-:W-:Y:S02]  /*1b40*/  F2FP.F16.F32.PACK_AB R72, R73, R72 ;  /* 0x000000484948723e */ /* 0x000fe400000000ff */
[----:B------:R-:W-:Y:S02]  /*1b50*/  F2FP.F16.F32.PACK_AB R74, R75, R74 ;  /* 0x0000004a4b4a723e */ /* 0x000fe400000000ff */
[----:B------:R-:W-:Y:S02]  /*1b60*/  F2FP.F16.F32.PACK_AB R76, R77, R76 ;  /* 0x0000004c4d4c723e */ /* 0x000fe400000000ff */
[----:B------:R-:W-:Y:S02]  /*1b70*/  F2FP.F16.F32.PACK_AB R78, R79, R78 ;  /* 0x0000004e4f4e723e */ /* 0x000fe400000000ff */
[----:B------:R-:W-:-:S02]  /*1b80*/  F2FP.F16.F32.PACK_AB R80, R81, R80 ;  /* 0x000000505150723e */ /* 0x000fc400000000ff */
[----:B------:R-:W-:Y:S02]  /*1b90*/  F2FP.F16.F32.PACK_AB R82, R83, R82 ;  /* 0x000000525352723e */ /* 0x000fe400000000ff */
[----:B------:R-:W-:Y:S02]  /*1ba0*/  F2FP.F16.F32.PACK_AB R84, R85, R84 ;  /* 0x000000545554723e */ /* 0x000fe400000000ff */
[--C-:B------:R-:W-:Y:S02]  /*1bb0*/  LOP3.LUT R5, R17, 0xf8, R16.reuse, 0xf8, !PT ;  /* 0x000000f811057812 */ /* 0x100fe400078ef810 */
[----:B------:R-:W-:Y:S01]  /*1bc0*/  F2FP.F16.F32.PACK_AB R86, R87, R86 ;  /* 0x000000565756723e */ /* 0x000fe200000000ff */
[----:B------:R-:W-:Y:S01]  /*1bd0*/  STS [R39], R56 ;  /* 0x0000003827007388 */ /* 0x000fe20000000800 */
[----:B------:R-:W-:Y:S02]  /*1be0*/  LOP3.LUT R5, R5, 0x200, R16, 0xf8, !PT ;  /* 0x0000020005057812 */ /* 0x000fe400078ef810 */
[----:B------:R-:W-:Y:S01]  /*1bf0*/  F2FP.F16.F32.PACK_AB R7, R33, R32 ;  /* 0x000000202107723e */ /* 0x000fe200000000ff */
[----:B------:R-:W-:Y:S01]  /*1c00*/  STS [R41+0x400], R58 ;  /* 0x0004003a29007388 */ /* 0x000fe20000000800 */
[C---:B------:R-:W-:Y:S01]  /*1c10*/  LOP3.LUT R8, R5.reuse, 0x400, RZ, 0xfc, !PT ;  /* 0x0000040005087812 */ /* 0x040fe200078efcff */
[----:B------:R-:W1:Y:S01]  /*1c20*/  LDC R33, c[0x0][0x238] ;  /* 0x00008e00ff217b82 */ /* 0x000e620000000800 */
[C---:B------:R-:W-:Y:S01]  /*1c30*/  LOP3.LUT R9, R5.reuse, 0x800, RZ, 0xfc, !PT ;  /* 0x0000080005097812 */ /* 0x040fe200078efcff */
[----:B------:R-:W-:Y:S01]  /*1c40*/  STS [R39+0x10], R60 ;  /* 0x0000103c27007388 */ /* 0x000fe20000000800 */
[----:B------:R-:W-:-:S02]  /*1c50*/  LOP3.LUT R10, R5, 0xc00, RZ, 0xfc, !PT ;  /* 0x00000c00050a7812 */ /* 0x000fc400078efcff */
[----:B------:R-:W-:Y:S01]  /*1c60*/  SHF.R.U32.HI R6, RZ, 0x2, R5 ;  /* 0x00000002ff067819 */ /* 0x000fe20000011605 */
[----:B------:R-:W-:Y:S01]  /*1c70*/  STS [R41+0x410], R62 ;  /* 0x0004103e29007388 */ /* 0x000fe20000000800 */
[----:B------:R-:W-:Y:S02]  /*1c80*/  SHF.R.U32.HI R8, RZ, 0x2, R8 ;  /* 0x00000002ff087819 */ /* 0x000fe40000011608 */
[----:B------:R-:W-:Y:S01]  /*1c90*/  SHF.R.U32.HI R9, RZ, 0x2, R9 ;  /* 0x00000002ff097819 */ /* 0x000fe20000011609 */
[----:B------:R-:W-:Y:S01]  /*1ca0*/  STS [R39+0x20], R64 ;  /* 0x0000204027007388 */ /* 0x000fe20000000800 */
[----:B------:R-:W-:Y:S02]  /*1cb0*/  SHF.R.U32.HI R10, RZ, 0x2, R10 ;  /* 0x00000002ff0a7819 */ /* 0x000fe4000001160a */
[----:B------:R-:W-:Y:S01]  /*1cc0*/  LOP3.LUT R6, R6, 0xf0, RZ, 0xc0, !PT ;  /* 0x000000f006067812 */ /* 0x000fe200078ec0ff */
[----:B------:R-:W-:Y:S01]  /*1cd0*/  STS [R41+0x420], R66 ;  /* 0x0004204229007388 */ /* 0x000fe20000000800 */
[----:B------:R-:W-:-:S02]  /*1ce0*/  LOP3.LUT R8, R8, 0x1f0, RZ, 0xc0, !PT ;  /* 0x000001f008087812 */ /* 0x000fc400078ec0ff */
[----:B------:R-:W-:Y:S01]  /*1cf0*/  LOP3.LUT R9, R9, 0x2f0, RZ, 0xc0, !PT ;  /* 0x000002f009097812 */ /* 0x000fe200078ec0ff */
[----:B------:R-:W-:Y:S01]  /*1d00*/  STS [R39+0x30], R68 ;  /* 0x0000304427007388 */ /* 0x000fe20000000800 */
[----:B------:R-:W-:Y:S01]  /*1d10*/  LOP3.LUT R11, R10, 0x3f0, RZ, 0xc0, !PT ;  /* 0x000003f00a0b7812 */ /* 0x000fe200078ec0ff */
[----:B------:R-:W-:Y:S01]  /*1d20*/  VIADD R6, R6, UR5 ;  /* 0x0000000506067c36 */ /* 0x000fe20008000000 */
[----:B------:R-:W-:Y:S01]  /*1d30*/  F2FP.F16.F32.PACK_AB R28, R29, R28 ;  /* 0x0000001c1d1c723e */ /* 0x000fe200000000ff */
[----:B------:R-:W-:Y:S01]  /*1d40*/  STS [R41+0x430], R70 ;  /* 0x0004304629007388 */ /* 0x000fe20000000800 */
[----:B------:R-:W-:Y:S01]  /*1d50*/  VIADD R8, R8, UR5 ;  /* 0x0000000508087c36 */ /* 0x000fe20008000000 */
[----:B------:R-:W-:Y:S01]  /*1d60*/  F2FP.F16.F32.PACK_AB R26, R27, R26 ;  /* 0x0000001a1b1a723e */ /* 0x000fe200000000ff */
[----:B------:R-:W-:Y:S01]  /*1d70*/  VIADD R10, R9, UR5 ;  /* 0x00000005090a7c36 */ /* 0x000fe20008000000 */
[----:B------:R-:W-:Y:S01]  /*1d80*/  STS [R39+0x40], R72 ;  /* 0x0000404827007388 */ /* 0x000fe20000000800 */
[----:B------:R-:W-:Y:S01]  /*1d90*/  VIADD R32, R11, UR5 ;  /* 0x000000050b207c36 */ /* 0x000fe20008000000 */
[----:B------:R-:W-:Y:S01]  /*1da0*/  F2FP.F16.F32.PACK_AB R24, R25, R24 ;  /* 0x000000181918723e */ /* 0x000fe200000000ff */
[C---:B------:R-:W-:Y:S01]  /*1db0*/  IMAD R29, R5.reuse, 0x2, R6 ;  /* 0x00000002051d7824 */ /* 0x040fe200078e0206 */
[----:B------:R-:W-:Y:S01]  /*1dc0*/  STS [R41+0x440], R74 ;  /* 0x0004404a29007388 */ /* 0x000fe20000000800 */
[----:B------:R-:W-:Y:S01]  /*1dd0*/  IMAD R27, R5, 0x2, R8 ;  /* 0x00000002051b7824 */ /* 0x000fe200078e0208 */
[----:B------:R-:W-:Y:S01]  /*1de0*/  F2FP.F16.F32.PACK_AB R30, R31, R30 ;  /* 0x0000001e1f1e723e */ /* 0x000fe200000000ff */
[C---:B------:R-:W-:Y:S01]  /*1df0*/  IMAD R6, R5.reuse, 0x2, R10 ;  /* 0x0000000205067824 */ /* 0x040fe200078e020a */
[----:B------:R-:W-:Y:S01]  /*1e00*/  STS [R39+0x50], R76 ;  /* 0x0000504c27007388 */ /* 0x000fe20000000800 */
[----:B------:R-:W-:Y:S01]  /*1e10*/  IMAD R32, R5, 0x2, R32 ;  /* 0x0000000205207824 */ /* 0x000fe200078e0220 */
[----:B------:R-:W-:-:S02]  /*1e20*/  F2FP.F16.F32.PACK_AB R25, R35, R34 ;  /* 0x000000222319723e */ /* 0x000fc400000000ff */
[----:B------:R-:W-:Y:S01]  /*1e30*/  STS [R41+0x450], R78 ;  /* 0x0004504e29007388 */ /* 0x000fe20000000800 */
[----:B------:R-:W-:Y:S01]  /*1e40*/  F2FP.F16.F32.PACK_AB R36, R37, R36 ;  /* 0x000000242524723e */ /* 0x000fe200000000ff */
[----:B------:R-:W3:Y:S01]  /*1e50*/  LDC.64 R34, c[0x0][0x220] ;  /* 0x00008800ff227b82 */ /* 0x000ee20000000a00 */
[----:B------:R-:W-:Y:S01]  /*1e60*/  F2FP.F16.F32.PACK_AB R42, R43, R42 ;  /* 0x0000002a2b2a723e */ /* 0x000fe200000000ff */
[----:B------:R-:W-:Y:S01]  /*1e70*/  STS [R39+0x60], R80 ;  /* 0x0000605027007388 */ /* 0x000fe20000000800 */
[----:B------:R-:W-:Y:S02]  /*1e80*/  F2FP.F16.F32.PACK_AB R44, R45, R44 ;  /* 0x0000002c2d2c723e */ /* 0x000fe400000000ff */
[----:B------:R-:W-:Y:S01]  /*1e90*/  F2FP.F16.F32.PACK_AB R46, R47, R46 ;  /* 0x0000002e2f2e723e */ /* 0x000fe200000000ff */
[----:B------:R-:W-:Y:S01]  /*1ea0*/  STS [R41+0x460], R82 ;  /* 0x0004605229007388 */ /* 0x000fe20000000800 */
[----:B------:R-:W-:Y:S02]  /*1eb0*/  F2FP.F16.F32.PACK_AB R48, R49, R48 ;  /* 0x000000303130723e */ /* 0x000fe400000000ff */
[----:B------:R-:W-:Y:S01]  /*1ec0*/  F2FP.F16.F32.PACK_AB R50, R51, R50 ;  /* 0x000000323332723e */ /* 0x000fe200000000ff */
[----:B------:R-:W-:Y:S01]  /*1ed0*/  STS [R39+0x70], R84 ;  /* 0x0000705427007388 */ /* 0x000fe20000000800 */
[----:B------:R-:W-:Y:S01]  /*1ee0*/  F2FP.F16.F32.PACK_AB R52, R53, R52 ;  /* 0x000000343534723e */ /* 0x000fe200000000ff */
[----:B------:R-:W-:Y:S01]  /*1ef0*/  IMAD.SHL.U32 R51, R4, 0x80, RZ ;  /* 0x0000008004337824 */ /* 0x000fe200078e00ff */
[----:B------:R-:W-:Y:S01]  /*1f00*/  F2FP.F16.F32.PACK_AB R54, R55, R54 ;  /* 0x000000363736723e */ /* 0x000fe200000000ff */
[----:B------:R-:W-:Y:S01]  /*1f10*/  STS [R41+0x470], R86 ;  /* 0x0004705629007388 */ /* 0x000fe20000000800 */
[----:B------:R-:W-:Y:S01]  /*1f20*/  BAR.SYNC.DEFER_BLOCKING 0x0 ;  /* 0x0000000000007b1d */ /* 0x000fe20000010000 */
[----:B------:R-:W-:-:S05]  /*1f30*/  ISETP.GE.AND P0, PT, R3, UR24, PT ;  /* 0x0000001803007c0c */ /* 0x000fca000bf06270 */
[----:B------:R-:W4:Y:S04]  /*1f40*/  LDS.128 R8, [R29] ;  /* 0x000000001d087984 */ /* 0x000f280000000c00 */
[----:B--2---:R-:W2:Y:S04]  /*1f50*/  LDS.128 R12, [R27+0x800] ;  /* 0x000800001b0c7984 */ /* 0x004ea80000000c00 */
[----:B------:R-:W5:Y:S04]  /*1f60*/  LDS.128 R16, [R6+0x1000] ;  /* 0x0010000006107984 */ /* 0x000f680000000c00 */
[----:B------:R-:W1:Y:S01]  /*1f70*/  LDS.128 R20, [R32+0x1800] ;  /* 0x0018000020147984 */ /* 0x000e620000000c00 */
[----:B------:R-:W-:Y:S06]  /*1f80*/  BAR.SYNC.DEFER_BLOCKING 0x0 ;  /* 0x0000000000007b1d */ /* 0x000fec0000010000 */
[----:B------:R-:W-:Y:S04]  /*1f90*/  STS [R39], R24 ;  /* 0x0000001827007388 */ /* 0x000fe80000000800 */
[----:B------:R-:W-:Y:S04]  /*1fa0*/  STS [R41+0x400], R26 ;  /* 0x0004001a29007388 */ /* 0x000fe80000000800 */
[----:B------:R-:W-:Y:S04]  /*1fb0*/  STS [R39+0x10], R28 ;  /* 0x0000101c27007388 */ /* 0x000fe80000000800 */
[----:B------:R-:W-:Y:S04]  /*1fc0*/  STS [R41+0x410], R30 ;  /* 0x0004101e29007388 */ /* 0x000fe80000000800 */
[----:B------:R-:W-:Y:S04]  /*1fd0*/  STS [R39+0x20], R7 ;  /* 0x0000200727007388 */ /* 0x000fe80000000800 */
[----:B------:R-:W-:Y:S04]  /*1fe0*/  STS [R41+0x420], R25 ;  /* 0x0004201929007388 */ /* 0x000fe80000000800 */
[----:B------:R1:W-:Y:S04]  /*1ff0*/  STS [R39+0x30], R36 ;  /* 0x0000302427007388 */ /* 0x0003e80000000800 */
[----:B------:R-:W-:Y:S04]  /*2000*/  STS [R41+0x430], R38 ;  /* 0x0004302629007388 */ /* 0x000fe80000000800 */
[----:B------:R2:W-:Y:S01]  /*2010*/  STS [R39+0x40], R40 ;  /* 0x0000402827007388 */ /* 0x0005e20000000800 */
[----:B-1----:R-:W-:-:S03]  /*2020*/  LOP3.LUT R36, R51, R2, RZ, 0xfc, !PT ;  /* 0x0000000233247212 */ /* 0x002fc600078efcff */
[----:B------:R-:W-:Y:S01]  /*2030*/  STS [R41+0x440], R42 ;  /* 0x0004402a29007388 */ /* 0x000fe20000000800 */
[----:B------:R-:W-:Y:S01]  /*2040*/  LOP3.LUT R2, R51, 0x10, R2, 0xfe, !PT ;  /* 0x0000001033027812 */ /* 0x000fe200078efe02 */
[C---:B------:R-:W-:Y:S02]  /*2050*/  IMAD R37, R36.reuse, R33, RZ ;  /* 0x0000002124257224 */ /* 0x040fe400078e02ff */
[----:B------:R-:W-:Y:S01]  /*2060*/  STS [R39+0x50], R44 ;  /* 0x0000502c27007388 */ /* 0x000fe20000000800 */
[----:B------:R-:W-:Y:S01]  /*2070*/  ISETP.LT.AND P1, PT, R36, 0x1, !P0 ;  /* 0x000000012400780c */ /* 0x000fe20004721270 */
[----:B--2---:R-:W-:Y:S02]  /*2080*/  IMAD R40, R33, 0x20, R37 ;  /* 0x0000002021287824 */ /* 0x004fe400078e0225 */
[----:B------:R1:W-:Y:S01]  /*2090*/  STS [R41+0x450], R46 ;  /* 0x0004502e29007388 */ /* 0x0003e20000000800 */
[----:B---3--:R-:W-:Y:S01]  /*20a0*/  IMAD.WIDE R36, R37, 0x2, R34 ;  /* 0x0000000225247825 */ /* 0x008fe200078e0222 */
[----:B------:R-:W-:-:S02]  /*20b0*/  ISETP.LT.AND P2, PT, R2, 0x1, !P0 ;  /* 0x000000010200780c */ /* 0x000fc40004741270 */
[----:B------:R-:W-:Y:S01]  /*20c0*/  STS [R39+0x60], R48 ;  /* 0x0000603027007388 */ /* 0x000fe20000000800 */
[----:B------:R-:W-:-:S03]  /*20d0*/  ISETP.LT.AND P0, PT, R51, RZ, !P0 ;  /* 0x000000ff3300720c */ /* 0x000fc60004701270 */
[----:B------:R-:W-:Y:S01]  /*20e0*/  STS [R41+0x460], R50 ;  /* 0x0004603229007388 */ /* 0x000fe20000000800 */
[----:B-1----:R-:W-:-:S03]  /*20f0*/  IMAD.WIDE R46, R3, 0x2, R36 ;  /* 0x00000002032e7825 */ /* 0x002fc600078e0224 */
[----:B------:R1:W-:Y:S01]  /*2100*/  STS [R39+0x70], R52 ;  /* 0x0000703427007388 */ /* 0x0003e20000000800 */
[----:B------:R-:W-:-:S03]  /*2110*/  IMAD.WIDE R36, R40, 0x2, R34 ;  /* 0x0000000228247825 */ /* 0x000fc600078e0222 */
[----:B------:R2:W-:Y:S01]  /*2120*/  STS [R41+0x470], R54 ;  /* 0x0004703629007388 */ /* 0x0005e20000000800 */
[----:B------:R-:W-:Y:S01]  /*2130*/  BAR.SYNC.DEFER_BLOCKING 0x0 ;  /* 0x0000000000007b1d */ /* 0x000fe20000010000 */
[----:B------:R-:W-:-:S04]  /*2140*/  IMAD.WIDE R36, R3, 0x2, R36 ;  /* 0x0000000203247825 */ /* 0x000fc800078e0224 */
[----:B-1----:R-:W-:Y:S02]  /*2150*/  IMAD R39, R2, R33, RZ ;  /* 0x0000002102277224 */ /* 0x002fe400078e02ff */
[----:B--2---:R-:W-:Y:S02]  /*2160*/  IMAD R41, R33, 0x10, R40 ;  /* 0x0000001021297824 */ /* 0x004fe400078e0228 */
[----:B------:R-:W-:-:S04]  /*2170*/  IMAD.WIDE R38, R39, 0x2, R34 ;  /* 0x0000000227267825 */ /* 0x000fc800078e0222 */
[----:B------:R-:W-:Y:S02]  /*2180*/  IMAD R42, R33, 0x10, R41 ;  /* 0x00000010212a7824 */ /* 0x000fe400078e0229 */
[----:B------:R-:W-:-:S04]  /*2190*/  IMAD.WIDE R48, R3, 0x2, R38 ;  /* 0x0000000203307825 */ /* 0x000fc800078e0226 */
[----:B------:R-:W-:Y:S02]  /*21a0*/  IMAD R43, R33, 0x10, R42 ;  /* 0x00000010212b7824 */ /* 0x000fe400078e022a */
[----:B------:R-:W-:Y:S01]  /*21b0*/  IMAD.WIDE R38, R41, 0x2, R34 ;  /* 0x0000000229267825 */ /* 0x000fe200078e0222 */
[----:B------:R-:W1:Y:S03]  /*21c0*/  LDS.128 R28, [R29] ;  /* 0x000000001d1c7984 */ /* 0x000e660000000c00 */
[----:B------:R-:W-:Y:S02]  /*21d0*/  IMAD R45, R33, 0x10, R43 ;  /* 0x00000010212d7824 */ /* 0x000fe400078e022b */
[--C-:B------:R-:W-:Y:S01]  /*21e0*/  IMAD.WIDE R40, R42, 0x2, R34.reuse ;  /* 0x000000022a287825 */ /* 0x100fe200078e0222 */
[----:B------:R-:W2:Y:S03]  /*21f0*/  LDS.128 R24, [R27+0x800] ;  /* 0x000800001b187984 */ /* 0x000ea60000000c00 */
[--C-:B------:R-:W-:Y:S01]  /*2200*/  IMAD.WIDE R42, R43, 0x2, R34.reuse ;  /* 0x000000022b2a7825 */ /* 0x100fe200078e0222 */
[----:B------:R-:W3:Y:S03]  /*2210*/  LDS.128 R4, [R6+0x1000] ;  /* 0x0010000006047984 */ /* 0x000ee60000000c00 */
[----:B------:R-:W-:Y:S01]  /*2220*/  IMAD.WIDE R44, R45, 0x2, R34 ;  /* 0x000000022d2c7825 */ /* 0x000fe200078e0222 */
[----:B----4-:R4:W-:Y:S03]  /*2230*/  @P1 STG.E.128 desc[UR22][R46.64], R8 ;  /* 0x000000082e001986 */ /* 0x0109e6000c101d16 */
[C---:B------:R-:W-:Y:S01]  /*2240*/  IMAD.WIDE R38, R3.reuse, 0x2, R38 ;  /* 0x0000000203267825 */ /* 0x040fe200078e0226 */
[----:B------:R4:W-:Y:S03]  /*2250*/  @P2 STG.E.128 desc[UR22][R48.64], R12 ;  /* 0x0000000c30002986 */ /* 0x0009e6000c101d16 */
[C---:B------:R-:W-:Y:S01]  /*2260*/  IMAD.WIDE R40, R3.reuse, 0x2, R40 ;  /* 0x0000000203287825 */ /* 0x040fe200078e0228 */
[----:B-----5:R4:W-:Y:S03]  /*2270*/  @P0 STG.E.128 desc[UR22][R36.64], R16 ;  /* 0x0000001024000986 */ /* 0x0209e6000c101d16 */
[C---:B------:R-:W-:Y:S01]  /*2280*/  IMAD.WIDE R42, R3.reuse, 0x2, R42 ;  /* 0x00000002032a7825 */ /* 0x040fe200078e022a */
[----:B------:R4:W-:Y:S03]  /*2290*/  @P0 STG.E.128 desc[UR22][R38.64], R20 ;  /* 0x0000001426000986 */ /* 0x0009e6000c101d16 */
[----:B------:R-:W-:Y:S01]  /*22a0*/  IMAD.WIDE R44, R3, 0x2, R44 ;  /* 0x00000002032c7825 */ /* 0x000fe200078e022c */
[----:B-1----:R4:W-:Y:S04]  /*22b0*/  @P0 STG.E.128 desc[UR22][R40.64], R28 ;  /* 0x0000001c28000986 */ /* 0x0029e8000c101d16 */
[----:B--2---:R4:W-:Y:S04]  /*22c0*/  @P0 STG.E.128 desc[UR22][R42.64], R24 ;  /* 0x000000182a000986 */ /* 0x0049e8000c101d16 */
[----:B---3--:R4:W-:Y:S01]  /*22d0*/  @P0 STG.E.128 desc[UR22][R44.64], R4 ;  /* 0x000000042c000986 */ /* 0x0089e2000c101d16 */
[----:B------:R-:W-:Y:S05]  /*22e0*/  @!P0 EXIT ;  /* 0x000000000000894d */ /* 0x000fea0003800000 */
[----:B----4-:R-:W1:Y:S01]  /*22f0*/  LDS.128 R4, [R32+0x1800] ;  /* 0x0018000020047984 */ /* 0x010e620000000c00 */
[----:B------:R-:W-:-:S05]  /*2300*/  LEA.HI R0, R0, R51, RZ, 0x1d ;  /* 0x0000003300007211 */ /* 0x000fca00078fe8ff */
[----:B------:R-:W-:-:S04]  /*2310*/  VIADD R0, R0, 0x70 ;  /* 0x0000007000007836 */ /* 0x000fc80000000000 */
[----:B------:R-:W-:-:S04]  /*2320*/  IMAD R33, R0, R33, RZ ;  /* 0x0000002100217224 */ /* 0x000fc800078e02ff */
[----:B------:R-:W-:-:S04]  /*2330*/  IMAD.WIDE R34, R33, 0x2, R34 ;  /* 0x0000000221227825 */ /* 0x000fc800078e0222 */
[----:B------:R-:W-:-:S05]  /*2340*/  IMAD.WIDE R34, R3, 0x2, R34 ;  /* 0x0000000203227825 */ /* 0x000fca00078e0222 */
[----:B-1----:R-:W-:Y:S01]  /*2350*/  STG.E.128 desc[UR22][R34.64], R4 ;  /* 0x0000000422007986 */ /* 0x002fe2000c101d16 */
[----:B------:R-:W-:Y:S05]  /*2360*/  EXIT ;  /* 0x000000000000794d */ /* 0x000fea0003800000 */
.L_x_2:
[----:B------:R-:W-:-:S00]  /*2370*/  BRA `(.L_x_2) ;  /* 0xfffffffc00fc7947 */ /* 0x000fc0000383ffff */
[----:B------:R-:W-:-:S00]  /*2380*/  NOP ;  /* 0x0000000000007918 */ /* 0x000fc00000000000 */
[----:B------:R-:W-:-:S00]  /*2390*/  NOP ;  /* 0x0000000000007918 */ /* 0x000fc00000000000 */
[----:B------:R-:W-:-:S00]  /*23a0*/  NOP ;  /* 0x0000000000007918 */ /* 0x000fc00000000000 */
[----:B------:R-:W-:-:S00]  /*23b0*/  NOP ;  /* 0x0000000000007918 */ /* 0x000fc00000000000 */
[----:B------:R-:W-:-:S00]  /*23c0*/  NOP ;  /* 0x0000000000007918 */ /* 0x000fc00000000000 */
[----:B------:R-:W-:-:S00]  /*23d0*/  NOP ;  /* 0x0000000000007918 */ /* 0x000fc00000000000 */
[----:B------:R-:W-:-:S00]  /*23e0*/  NOP ;  /* 0x0000000000007918 */ /* 0x000fc00000000000 */
[----:B------:R-:W-:-:S00]  /*23f0*/  NOP ;  /* 0x0000000000007918 */ /* 0x000fc00000000000 */
.L_x_3:


//--------------------- .nv.shared.matmul_kernel  --------------------------
	.section	.nv.shared.matmul_kernel,"aw",@nobits
	.sectionflags	@""
	.align	16
	.zero		1024


//--------------------- .nv.shared.reserved.0     --------------------------
	.section	.nv.shared.reserved.0,"aw",@nobits
	.weak		__nv_reservedSMEM_offset_0_alias
	.size		__nv_reservedSMEM_offset_0_alias, 0, 0
	.other		__nv_reservedSMEM_offset_0_alias,@"STO_CUDA_RESERVED_SHARED STV_DEFAULT"
__nv_reservedSMEM_offset_0_alias:
	.zero		0


//--------------------- .nv.constant0.matmul_kernel --------------------------
	.section	.nv.constant0.matmul_kernel,"a",@progbits
	.sectionflags	@""
	.align	4
.nv.constant0.matmul_kernel:
	.zero		584


//--------------------- SYMBOLS --------------------------

	.type		.nv.reservedSmem.offset0,@object
	.size		.nv.reservedSmem.offset0,0x4
